//
// Generated by NVIDIA NVVM Compiler
//
// Compiler Build ID: CL-36424714
// Cuda compilation tools, release 13.0, V13.0.88
// Based on NVVM 20.0.0
//

.version 9.0
.target sm_100
.address_size 64

	// .globl	_Z24calculateRepulsiveForcesPKdPddi
.global .align 1 .b8 _ZN34_INTERNAL_530bc64c_4_k_cu_e7f5a0a54cuda3std3__45__cpo5beginE[1];
.global .align 1 .b8 _ZN34_INTERNAL_530bc64c_4_k_cu_e7f5a0a54cuda3std3__45__cpo3endE[1];
.global .align 1 .b8 _ZN34_INTERNAL_530bc64c_4_k_cu_e7f5a0a54cuda3std3__45__cpo6cbeginE[1];
.global .align 1 .b8 _ZN34_INTERNAL_530bc64c_4_k_cu_e7f5a0a54cuda3std3__45__cpo4cendE[1];
.global .align 1 .b8 _ZN34_INTERNAL_530bc64c_4_k_cu_e7f5a0a54cuda3std3__45__cpo6rbeginE[1];
.global .align 1 .b8 _ZN34_INTERNAL_530bc64c_4_k_cu_e7f5a0a54cuda3std3__45__cpo4rendE[1];
.global .align 1 .b8 _ZN34_INTERNAL_530bc64c_4_k_cu_e7f5a0a54cuda3std3__45__cpo7crbeginE[1];
.global .align 1 .b8 _ZN34_INTERNAL_530bc64c_4_k_cu_e7f5a0a54cuda3std3__45__cpo5crendE[1];
.global .align 1 .b8 _ZN34_INTERNAL_530bc64c_4_k_cu_e7f5a0a54cuda3std3__436_GLOBAL__N__530bc64c_4_k_cu_e7f5a0a56ignoreE[1];
.global .align 1 .b8 _ZN34_INTERNAL_530bc64c_4_k_cu_e7f5a0a54cuda3std3__419piecewise_constructE[1];
.global .align 1 .b8 _ZN34_INTERNAL_530bc64c_4_k_cu_e7f5a0a54cuda3std3__48in_placeE[1];
.global .align 1 .b8 _ZN34_INTERNAL_530bc64c_4_k_cu_e7f5a0a54cuda3std3__420unreachable_sentinelE[1];
.global .align 1 .b8 _ZN34_INTERNAL_530bc64c_4_k_cu_e7f5a0a54cuda3std3__47nulloptE[1];
.global .align 1 .b8 _ZN34_INTERNAL_530bc64c_4_k_cu_e7f5a0a54cuda3std3__48unexpectE[1];
.global .align 1 .b8 _ZN34_INTERNAL_530bc64c_4_k_cu_e7f5a0a54cuda3std6ranges3__45__cpo4swapE[1];
.global .align 1 .b8 _ZN34_INTERNAL_530bc64c_4_k_cu_e7f5a0a54cuda3std6ranges3__45__cpo9iter_moveE[1];
.global .align 1 .b8 _ZN34_INTERNAL_530bc64c_4_k_cu_e7f5a0a54cuda3std6ranges3__45__cpo5beginE[1];
.global .align 1 .b8 _ZN34_INTERNAL_530bc64c_4_k_cu_e7f5a0a54cuda3std6ranges3__45__cpo3endE[1];
.global .align 1 .b8 _ZN34_INTERNAL_530bc64c_4_k_cu_e7f5a0a54cuda3std6ranges3__45__cpo6cbeginE[1];
.global .align 1 .b8 _ZN34_INTERNAL_530bc64c_4_k_cu_e7f5a0a54cuda3std6ranges3__45__cpo4cendE[1];
.global .align 1 .b8 _ZN34_INTERNAL_530bc64c_4_k_cu_e7f5a0a54cuda3std6ranges3__45__cpo7advanceE[1];
.global .align 1 .b8 _ZN34_INTERNAL_530bc64c_4_k_cu_e7f5a0a54cuda3std6ranges3__45__cpo9iter_swapE[1];
.global .align 1 .b8 _ZN34_INTERNAL_530bc64c_4_k_cu_e7f5a0a54cuda3std6ranges3__45__cpo4nextE[1];
.global .align 1 .b8 _ZN34_INTERNAL_530bc64c_4_k_cu_e7f5a0a54cuda3std6ranges3__45__cpo4prevE[1];
.global .align 1 .b8 _ZN34_INTERNAL_530bc64c_4_k_cu_e7f5a0a54cuda3std6ranges3__45__cpo4dataE[1];
.global .align 1 .b8 _ZN34_INTERNAL_530bc64c_4_k_cu_e7f5a0a54cuda3std6ranges3__45__cpo5cdataE[1];
.global .align 1 .b8 _ZN34_INTERNAL_530bc64c_4_k_cu_e7f5a0a54cuda3std6ranges3__45__cpo4sizeE[1];
.global .align 1 .b8 _ZN34_INTERNAL_530bc64c_4_k_cu_e7f5a0a54cuda3std6ranges3__45__cpo5ssizeE[1];
.global .align 1 .b8 _ZN34_INTERNAL_530bc64c_4_k_cu_e7f5a0a54cuda3std6ranges3__45__cpo8distanceE[1];
.global .align 1 .b8 _ZN34_INTERNAL_530bc64c_4_k_cu_e7f5a0a56thrust24THRUST_300001_SM_1000_NS8cuda_cub3parE[1];
.global .align 1 .b8 _ZN34_INTERNAL_530bc64c_4_k_cu_e7f5a0a56thrust24THRUST_300001_SM_1000_NS8cuda_cub10par_nosyncE[1];
.global .align 1 .b8 _ZN34_INTERNAL_530bc64c_4_k_cu_e7f5a0a56thrust24THRUST_300001_SM_1000_NS6system6detail10sequential3seqE[1];
.global .align 1 .b8 _ZN34_INTERNAL_530bc64c_4_k_cu_e7f5a0a56thrust24THRUST_300001_SM_1000_NS12placeholders2_1E[1];
.global .align 1 .b8 _ZN34_INTERNAL_530bc64c_4_k_cu_e7f5a0a56thrust24THRUST_300001_SM_1000_NS12placeholders2_2E[1];
.global .align 1 .b8 _ZN34_INTERNAL_530bc64c_4_k_cu_e7f5a0a56thrust24THRUST_300001_SM_1000_NS12placeholders2_3E[1];
.global .align 1 .b8 _ZN34_INTERNAL_530bc64c_4_k_cu_e7f5a0a56thrust24THRUST_300001_SM_1000_NS12placeholders2_4E[1];
.global .align 1 .b8 _ZN34_INTERNAL_530bc64c_4_k_cu_e7f5a0a56thrust24THRUST_300001_SM_1000_NS12placeholders2_5E[1];
.global .align 1 .b8 _ZN34_INTERNAL_530bc64c_4_k_cu_e7f5a0a56thrust24THRUST_300001_SM_1000_NS12placeholders2_6E[1];
.global .align 1 .b8 _ZN34_INTERNAL_530bc64c_4_k_cu_e7f5a0a56thrust24THRUST_300001_SM_1000_NS12placeholders2_7E[1];
.global .align 1 .b8 _ZN34_INTERNAL_530bc64c_4_k_cu_e7f5a0a56thrust24THRUST_300001_SM_1000_NS12placeholders2_8E[1];
.global .align 1 .b8 _ZN34_INTERNAL_530bc64c_4_k_cu_e7f5a0a56thrust24THRUST_300001_SM_1000_NS12placeholders2_9E[1];
.global .align 1 .b8 _ZN34_INTERNAL_530bc64c_4_k_cu_e7f5a0a56thrust24THRUST_300001_SM_1000_NS12placeholders3_10E[1];
.global .align 1 .b8 _ZN34_INTERNAL_530bc64c_4_k_cu_e7f5a0a56thrust24THRUST_300001_SM_1000_NS3seqE[1];

.visible .entry _Z24calculateRepulsiveForcesPKdPddi(
	.param .u64 .ptr .align 1 _Z24calculateRepulsiveForcesPKdPddi_param_0,
	.param .u64 .ptr .align 1 _Z24calculateRepulsiveForcesPKdPddi_param_1,
	.param .f64 _Z24calculateRepulsiveForcesPKdPddi_param_2,
	.param .u32 _Z24calculateRepulsiveForcesPKdPddi_param_3
)
{
	.reg .pred 	%p<18>;
	.reg .b32 	%r<67>;
	.reg .b64 	%rd<44>;
	.reg .b64 	%fd<269>;

	ld.param.u64 	%rd6, [_Z24calculateRepulsiveForcesPKdPddi_param_0];
	ld.param.f64 	%fd49, [_Z24calculateRepulsiveForcesPKdPddi_param_2];
	ld.param.u32 	%r27, [_Z24calculateRepulsiveForcesPKdPddi_param_3];
	cvta.to.global.u64 	%rd1, %rd6;
	mov.u32 	%r28, %ctaid.x;
	mov.u32 	%r29, %ntid.x;
	mov.u32 	%r30, %tid.x;
	mad.lo.s32 	%r1, %r28, %r29, %r30;
	setp.ge.s32 	%p1, %r1, %r27;
	@%p1 bra 	$L__BB0_24;
	setp.lt.s32 	%p2, %r1, 1;
	mov.f64 	%fd251, 0d0000000000000000;
	mov.b32 	%r65, 0;
	mov.f64 	%fd252, %fd251;
	@%p2 bra 	$L__BB0_10;
	shl.b32 	%r33, %r1, 1;
	mul.wide.u32 	%rd7, %r33, 8;
	add.s64 	%rd8, %rd1, %rd7;
	ld.global.f64 	%fd1, [%rd8];
	ld.global.f64 	%fd2, [%rd8+8];
	mul.f64 	%fd3, %fd49, %fd49;
	min.s32 	%r34, %r1, %r27;
	max.s32 	%r65, %r34, 1;
	setp.lt.s32 	%p3, %r34, 4;
	mov.f64 	%fd252, 0d0000000000000000;
	mov.b32 	%r59, 0;
	mov.f64 	%fd251, %fd252;
	@%p3 bra 	$L__BB0_5;
	and.b32  	%r59, %r65, 2147483644;
	neg.s32 	%r57, %r59;
	add.s64 	%rd43, %rd1, 32;
	mov.f64 	%fd252, 0d0000000000000000;
$L__BB0_4:
	.pragma "nounroll";
	ld.global.f64 	%fd54, [%rd43+-32];
	sub.f64 	%fd55, %fd1, %fd54;
	ld.global.f64 	%fd56, [%rd43+-24];
	sub.f64 	%fd57, %fd2, %fd56;
	mul.f64 	%fd58, %fd57, %fd57;
	fma.rn.f64 	%fd59, %fd55, %fd55, %fd58;
	sqrt.rn.f64 	%fd60, %fd59;
	max.f64 	%fd61, %fd60, 0d3F847AE147AE147B;
	div.rn.f64 	%fd62, %fd3, %fd61;
	div.rn.f64 	%fd63, %fd55, %fd61;
	fma.rn.f64 	%fd64, %fd62, %fd63, %fd251;
	div.rn.f64 	%fd65, %fd57, %fd61;
	fma.rn.f64 	%fd66, %fd62, %fd65, %fd252;
	ld.global.f64 	%fd67, [%rd43+-16];
	sub.f64 	%fd68, %fd1, %fd67;
	ld.global.f64 	%fd69, [%rd43+-8];
	sub.f64 	%fd70, %fd2, %fd69;
	mul.f64 	%fd71, %fd70, %fd70;
	fma.rn.f64 	%fd72, %fd68, %fd68, %fd71;
	sqrt.rn.f64 	%fd73, %fd72;
	max.f64 	%fd74, %fd73, 0d3F847AE147AE147B;
	div.rn.f64 	%fd75, %fd3, %fd74;
	div.rn.f64 	%fd76, %fd68, %fd74;
	fma.rn.f64 	%fd77, %fd75, %fd76, %fd64;
	div.rn.f64 	%fd78, %fd70, %fd74;
	fma.rn.f64 	%fd79, %fd75, %fd78, %fd66;
	ld.global.f64 	%fd80, [%rd43];
	sub.f64 	%fd81, %fd1, %fd80;
	ld.global.f64 	%fd82, [%rd43+8];
	sub.f64 	%fd83, %fd2, %fd82;
	mul.f64 	%fd84, %fd83, %fd83;
	fma.rn.f64 	%fd85, %fd81, %fd81, %fd84;
	sqrt.rn.f64 	%fd86, %fd85;
	max.f64 	%fd87, %fd86, 0d3F847AE147AE147B;
	div.rn.f64 	%fd88, %fd3, %fd87;
	div.rn.f64 	%fd89, %fd81, %fd87;
	fma.rn.f64 	%fd90, %fd88, %fd89, %fd77;
	div.rn.f64 	%fd91, %fd83, %fd87;
	fma.rn.f64 	%fd92, %fd88, %fd91, %fd79;
	ld.global.f64 	%fd93, [%rd43+16];
	sub.f64 	%fd94, %fd1, %fd93;
	ld.global.f64 	%fd95, [%rd43+24];
	sub.f64 	%fd96, %fd2, %fd95;
	mul.f64 	%fd97, %fd96, %fd96;
	fma.rn.f64 	%fd98, %fd94, %fd94, %fd97;
	sqrt.rn.f64 	%fd99, %fd98;
	max.f64 	%fd100, %fd99, 0d3F847AE147AE147B;
	div.rn.f64 	%fd101, %fd3, %fd100;
	div.rn.f64 	%fd102, %fd94, %fd100;
	fma.rn.f64 	%fd251, %fd101, %fd102, %fd90;
	div.rn.f64 	%fd103, %fd96, %fd100;
	fma.rn.f64 	%fd252, %fd101, %fd103, %fd92;
	add.s32 	%r57, %r57, 4;
	add.s64 	%rd43, %rd43, 64;
	setp.ne.s32 	%p4, %r57, 0;
	@%p4 bra 	$L__BB0_4;
$L__BB0_5:
	and.b32  	%r8, %r65, 3;
	setp.eq.s32 	%p5, %r8, 0;
	@%p5 bra 	$L__BB0_10;
	setp.eq.s32 	%p6, %r8, 1;
	@%p6 bra 	$L__BB0_8;
	shl.b32 	%r36, %r59, 1;
	mul.wide.u32 	%rd9, %r36, 8;
	add.s64 	%rd10, %rd1, %rd9;
	ld.global.f64 	%fd105, [%rd10];
	sub.f64 	%fd106, %fd1, %fd105;
	ld.global.f64 	%fd107, [%rd10+8];
	sub.f64 	%fd108, %fd2, %fd107;
	mul.f64 	%fd109, %fd108, %fd108;
	fma.rn.f64 	%fd110, %fd106, %fd106, %fd109;
	sqrt.rn.f64 	%fd111, %fd110;
	max.f64 	%fd112, %fd111, 0d3F847AE147AE147B;
	div.rn.f64 	%fd113, %fd3, %fd112;
	div.rn.f64 	%fd114, %fd106, %fd112;
	fma.rn.f64 	%fd115, %fd113, %fd114, %fd251;
	div.rn.f64 	%fd116, %fd108, %fd112;
	fma.rn.f64 	%fd117, %fd113, %fd116, %fd252;
	ld.global.f64 	%fd118, [%rd10+16];
	sub.f64 	%fd119, %fd1, %fd118;
	ld.global.f64 	%fd120, [%rd10+24];
	sub.f64 	%fd121, %fd2, %fd120;
	mul.f64 	%fd122, %fd121, %fd121;
	fma.rn.f64 	%fd123, %fd119, %fd119, %fd122;
	sqrt.rn.f64 	%fd124, %fd123;
	max.f64 	%fd125, %fd124, 0d3F847AE147AE147B;
	div.rn.f64 	%fd126, %fd3, %fd125;
	div.rn.f64 	%fd127, %fd119, %fd125;
	fma.rn.f64 	%fd251, %fd126, %fd127, %fd115;
	div.rn.f64 	%fd128, %fd121, %fd125;
	fma.rn.f64 	%fd252, %fd126, %fd128, %fd117;
	sub.s32 	%r37, %r36, %r59;
	add.s32 	%r59, %r37, 2;
$L__BB0_8:
	and.b32  	%r38, %r65, 1;
	setp.eq.b32 	%p7, %r38, 1;
	not.pred 	%p8, %p7;
	@%p8 bra 	$L__BB0_10;
	shl.b32 	%r39, %r59, 1;
	mul.wide.u32 	%rd11, %r39, 8;
	add.s64 	%rd12, %rd1, %rd11;
	ld.global.f64 	%fd129, [%rd12];
	sub.f64 	%fd130, %fd1, %fd129;
	ld.global.f64 	%fd131, [%rd12+8];
	sub.f64 	%fd132, %fd2, %fd131;
	mul.f64 	%fd133, %fd132, %fd132;
	fma.rn.f64 	%fd134, %fd130, %fd130, %fd133;
	sqrt.rn.f64 	%fd135, %fd134;
	max.f64 	%fd136, %fd135, 0d3F847AE147AE147B;
	div.rn.f64 	%fd137, %fd3, %fd136;
	div.rn.f64 	%fd138, %fd130, %fd136;
	fma.rn.f64 	%fd251, %fd137, %fd138, %fd251;
	div.rn.f64 	%fd139, %fd132, %fd136;
	fma.rn.f64 	%fd252, %fd137, %fd139, %fd252;
$L__BB0_10:
	setp.ge.s32 	%p9, %r65, %r27;
	@%p9 bra 	$L__BB0_14;
	setp.eq.s32 	%p10, %r1, %r65;
	@%p10 bra 	$L__BB0_13;
	shl.b32 	%r40, %r1, 1;
	mul.wide.s32 	%rd13, %r40, 8;
	add.s64 	%rd14, %rd1, %rd13;
	ld.global.f64 	%fd140, [%rd14];
	shl.b32 	%r41, %r65, 1;
	mul.wide.u32 	%rd15, %r41, 8;
	add.s64 	%rd16, %rd1, %rd15;
	ld.global.f64 	%fd141, [%rd16];
	sub.f64 	%fd142, %fd140, %fd141;
	ld.global.f64 	%fd143, [%rd14+8];
	ld.global.f64 	%fd144, [%rd16+8];
	sub.f64 	%fd145, %fd143, %fd144;
	mul.f64 	%fd146, %fd145, %fd145;
	fma.rn.f64 	%fd147, %fd142, %fd142, %fd146;
	sqrt.rn.f64 	%fd148, %fd147;
	max.f64 	%fd149, %fd148, 0d3F847AE147AE147B;
	mul.f64 	%fd150, %fd49, %fd49;
	div.rn.f64 	%fd151, %fd150, %fd149;
	div.rn.f64 	%fd152, %fd142, %fd149;
	fma.rn.f64 	%fd251, %fd151, %fd152, %fd251;
	div.rn.f64 	%fd153, %fd145, %fd149;
	fma.rn.f64 	%fd252, %fd151, %fd153, %fd252;
$L__BB0_13:
	add.s32 	%r65, %r65, 1;
$L__BB0_14:
	setp.ge.s32 	%p11, %r65, %r27;
	@%p11 bra 	$L__BB0_23;
	shl.b32 	%r42, %r1, 1;
	mul.wide.s32 	%rd17, %r42, 8;
	add.s64 	%rd18, %rd1, %rd17;
	ld.global.f64 	%fd28, [%rd18];
	ld.global.f64 	%fd29, [%rd18+8];
	mul.f64 	%fd30, %fd49, %fd49;
	sub.s32 	%r14, %r27, %r65;
	and.b32  	%r15, %r14, 3;
	sub.s32 	%r43, %r65, %r27;
	setp.gt.u32 	%p12, %r43, -4;
	@%p12 bra 	$L__BB0_18;
	shl.b32 	%r44, %r65, 1;
	add.s32 	%r63, %r44, 3;
	and.b32  	%r45, %r14, -4;
	neg.s32 	%r62, %r45;
$L__BB0_17:
	.pragma "nounroll";
	add.s32 	%r46, %r63, -3;
	mul.wide.u32 	%rd19, %r46, 8;
	add.s64 	%rd20, %rd1, %rd19;
	ld.global.f64 	%fd155, [%rd20];
	sub.f64 	%fd156, %fd28, %fd155;
	ld.global.f64 	%fd157, [%rd20+8];
	sub.f64 	%fd158, %fd29, %fd157;
	mul.f64 	%fd159, %fd158, %fd158;
	fma.rn.f64 	%fd160, %fd156, %fd156, %fd159;
	sqrt.rn.f64 	%fd161, %fd160;
	max.f64 	%fd162, %fd161, 0d3F847AE147AE147B;
	div.rn.f64 	%fd163, %fd30, %fd162;
	div.rn.f64 	%fd164, %fd156, %fd162;
	fma.rn.f64 	%fd165, %fd163, %fd164, %fd251;
	div.rn.f64 	%fd166, %fd158, %fd162;
	fma.rn.f64 	%fd167, %fd163, %fd166, %fd252;
	add.s32 	%r47, %r63, -1;
	mul.wide.u32 	%rd21, %r47, 8;
	add.s64 	%rd22, %rd1, %rd21;
	ld.global.f64 	%fd168, [%rd22];
	sub.f64 	%fd169, %fd28, %fd168;
	add.s32 	%r48, %r63, 4;
	mul.wide.u32 	%rd23, %r63, 8;
	add.s64 	%rd24, %rd1, %rd23;
	ld.global.f64 	%fd170, [%rd24];
	sub.f64 	%fd171, %fd29, %fd170;
	mul.f64 	%fd172, %fd171, %fd171;
	fma.rn.f64 	%fd173, %fd169, %fd169, %fd172;
	sqrt.rn.f64 	%fd174, %fd173;
	max.f64 	%fd175, %fd174, 0d3F847AE147AE147B;
	div.rn.f64 	%fd176, %fd30, %fd175;
	div.rn.f64 	%fd177, %fd169, %fd175;
	fma.rn.f64 	%fd178, %fd176, %fd177, %fd165;
	div.rn.f64 	%fd179, %fd171, %fd175;
	fma.rn.f64 	%fd180, %fd176, %fd179, %fd167;
	add.s32 	%r49, %r63, 1;
	mul.wide.u32 	%rd25, %r49, 8;
	add.s64 	%rd26, %rd1, %rd25;
	ld.global.f64 	%fd181, [%rd26];
	sub.f64 	%fd182, %fd28, %fd181;
	add.s32 	%r50, %r63, 2;
	mul.wide.u32 	%rd27, %r50, 8;
	add.s64 	%rd28, %rd1, %rd27;
	ld.global.f64 	%fd183, [%rd28];
	sub.f64 	%fd184, %fd29, %fd183;
	mul.f64 	%fd185, %fd184, %fd184;
	fma.rn.f64 	%fd186, %fd182, %fd182, %fd185;
	sqrt.rn.f64 	%fd187, %fd186;
	max.f64 	%fd188, %fd187, 0d3F847AE147AE147B;
	div.rn.f64 	%fd189, %fd30, %fd188;
	div.rn.f64 	%fd190, %fd182, %fd188;
	fma.rn.f64 	%fd191, %fd189, %fd190, %fd178;
	div.rn.f64 	%fd192, %fd184, %fd188;
	fma.rn.f64 	%fd193, %fd189, %fd192, %fd180;
	add.s32 	%r51, %r63, 3;
	mul.wide.u32 	%rd29, %r51, 8;
	add.s64 	%rd30, %rd1, %rd29;
	ld.global.f64 	%fd194, [%rd30];
	sub.f64 	%fd195, %fd28, %fd194;
	mul.wide.u32 	%rd31, %r48, 8;
	add.s64 	%rd32, %rd1, %rd31;
	ld.global.f64 	%fd196, [%rd32];
	sub.f64 	%fd197, %fd29, %fd196;
	mul.f64 	%fd198, %fd197, %fd197;
	fma.rn.f64 	%fd199, %fd195, %fd195, %fd198;
	sqrt.rn.f64 	%fd200, %fd199;
	max.f64 	%fd201, %fd200, 0d3F847AE147AE147B;
	div.rn.f64 	%fd202, %fd30, %fd201;
	div.rn.f64 	%fd203, %fd195, %fd201;
	fma.rn.f64 	%fd251, %fd202, %fd203, %fd191;
	div.rn.f64 	%fd204, %fd197, %fd201;
	fma.rn.f64 	%fd252, %fd202, %fd204, %fd193;
	add.s32 	%r65, %r65, 4;
	add.s32 	%r63, %r63, 8;
	add.s32 	%r62, %r62, 4;
	setp.ne.s32 	%p13, %r62, 0;
	@%p13 bra 	$L__BB0_17;
$L__BB0_18:
	setp.eq.s32 	%p14, %r15, 0;
	@%p14 bra 	$L__BB0_23;
	setp.eq.s32 	%p15, %r15, 1;
	@%p15 bra 	$L__BB0_21;
	shl.b32 	%r52, %r65, 1;
	mul.wide.u32 	%rd33, %r52, 8;
	add.s64 	%rd34, %rd1, %rd33;
	ld.global.f64 	%fd206, [%rd34];
	sub.f64 	%fd207, %fd28, %fd206;
	ld.global.f64 	%fd208, [%rd34+8];
	sub.f64 	%fd209, %fd29, %fd208;
	mul.f64 	%fd210, %fd209, %fd209;
	fma.rn.f64 	%fd211, %fd207, %fd207, %fd210;
	sqrt.rn.f64 	%fd212, %fd211;
	max.f64 	%fd213, %fd212, 0d3F847AE147AE147B;
	div.rn.f64 	%fd214, %fd30, %fd213;
	div.rn.f64 	%fd215, %fd207, %fd213;
	fma.rn.f64 	%fd216, %fd214, %fd215, %fd251;
	div.rn.f64 	%fd217, %fd209, %fd213;
	fma.rn.f64 	%fd218, %fd214, %fd217, %fd252;
	add.s32 	%r53, %r52, 2;
	mul.wide.u32 	%rd35, %r53, 8;
	add.s64 	%rd36, %rd1, %rd35;
	ld.global.f64 	%fd219, [%rd36];
	sub.f64 	%fd220, %fd28, %fd219;
	ld.global.f64 	%fd221, [%rd36+8];
	sub.f64 	%fd222, %fd29, %fd221;
	mul.f64 	%fd223, %fd222, %fd222;
	fma.rn.f64 	%fd224, %fd220, %fd220, %fd223;
	sqrt.rn.f64 	%fd225, %fd224;
	max.f64 	%fd226, %fd225, 0d3F847AE147AE147B;
	div.rn.f64 	%fd227, %fd30, %fd226;
	div.rn.f64 	%fd228, %fd220, %fd226;
	fma.rn.f64 	%fd251, %fd227, %fd228, %fd216;
	div.rn.f64 	%fd229, %fd222, %fd226;
	fma.rn.f64 	%fd252, %fd227, %fd229, %fd218;
	sub.s32 	%r65, %r53, %r65;
$L__BB0_21:
	and.b32  	%r54, %r14, 1;
	setp.eq.b32 	%p16, %r54, 1;
	not.pred 	%p17, %p16;
	@%p17 bra 	$L__BB0_23;
	shl.b32 	%r55, %r65, 1;
	mul.wide.u32 	%rd37, %r55, 8;
	add.s64 	%rd38, %rd1, %rd37;
	ld.global.f64 	%fd230, [%rd38];
	sub.f64 	%fd231, %fd28, %fd230;
	ld.global.f64 	%fd232, [%rd38+8];
	sub.f64 	%fd233, %fd29, %fd232;
	mul.f64 	%fd234, %fd233, %fd233;
	fma.rn.f64 	%fd235, %fd231, %fd231, %fd234;
	sqrt.rn.f64 	%fd236, %fd235;
	max.f64 	%fd237, %fd236, 0d3F847AE147AE147B;
	div.rn.f64 	%fd238, %fd30, %fd237;
	div.rn.f64 	%fd239, %fd231, %fd237;
	fma.rn.f64 	%fd251, %fd238, %fd239, %fd251;
	div.rn.f64 	%fd240, %fd233, %fd237;
	fma.rn.f64 	%fd252, %fd238, %fd240, %fd252;
$L__BB0_23:
	ld.param.u64 	%rd42, [_Z24calculateRepulsiveForcesPKdPddi_param_1];
	shl.b32 	%r56, %r1, 1;
	cvta.to.global.u64 	%rd39, %rd42;
	mul.wide.s32 	%rd40, %r56, 8;
	add.s64 	%rd41, %rd39, %rd40;
	st.global.f64 	[%rd41], %fd251;
	st.global.f64 	[%rd41+8], %fd252;
$L__BB0_24:
	ret;

}
	// .globl	_Z37calculateAttractiveForcesSingleThreadPiiPKdPddi
.visible .entry _Z37calculateAttractiveForcesSingleThreadPiiPKdPddi(
	.param .u64 .ptr .align 1 _Z37calculateAttractiveForcesSingleThreadPiiPKdPddi_param_0,
	.param .u32 _Z37calculateAttractiveForcesSingleThreadPiiPKdPddi_param_1,
	.param .u64 .ptr .align 1 _Z37calculateAttractiveForcesSingleThreadPiiPKdPddi_param_2,
	.param .u64 .ptr .align 1 _Z37calculateAttractiveForcesSingleThreadPiiPKdPddi_param_3,
	.param .f64 _Z37calculateAttractiveForcesSingleThreadPiiPKdPddi_param_4,
	.param .u32 _Z37calculateAttractiveForcesSingleThreadPiiPKdPddi_param_5
)
{
	.reg .pred 	%p<8>;
	.reg .b32 	%r<26>;
	.reg .b64 	%rd<35>;
	.reg .b64 	%fd<74>;

	ld.param.u64 	%rd9, [_Z37calculateAttractiveForcesSingleThreadPiiPKdPddi_param_0];
	ld.param.u32 	%r4, [_Z37calculateAttractiveForcesSingleThreadPiiPKdPddi_param_1];
	ld.param.u64 	%rd10, [_Z37calculateAttractiveForcesSingleThreadPiiPKdPddi_param_2];
	ld.param.u64 	%rd11, [_Z37calculateAttractiveForcesSingleThreadPiiPKdPddi_param_3];
	ld.param.f64 	%fd1, [_Z37calculateAttractiveForcesSingleThreadPiiPKdPddi_param_4];
	cvta.to.global.u64 	%rd1, %rd11;
	cvta.to.global.u64 	%rd2, %rd10;
	cvta.to.global.u64 	%rd3, %rd9;
	mov.u32 	%r5, %ctaid.x;
	mov.u32 	%r6, %ntid.x;
	mov.u32 	%r7, %tid.x;
	mad.lo.s32 	%r8, %r5, %r6, %r7;
	setp.ne.s32 	%p1, %r8, 1;
	setp.lt.s32 	%p2, %r4, 1;
	or.pred  	%p3, %p1, %p2;
	@%p3 bra 	$L__BB1_7;
	setp.eq.s32 	%p4, %r4, 1;
	mov.b64 	%rd34, 0;
	@%p4 bra 	$L__BB1_5;
	and.b32  	%r9, %r4, 2147483646;
	neg.s32 	%r25, %r9;
	add.s64 	%rd33, %rd3, 8;
$L__BB1_3:
	ld.global.u32 	%r10, [%rd33+-8];
	ld.global.u32 	%r11, [%rd33+-4];
	shl.b32 	%r12, %r10, 1;
	mul.wide.s32 	%rd13, %r12, 8;
	add.s64 	%rd14, %rd2, %rd13;
	ld.global.f64 	%fd2, [%rd14];
	shl.b32 	%r13, %r11, 1;
	mul.wide.s32 	%rd15, %r13, 8;
	add.s64 	%rd16, %rd2, %rd15;
	ld.global.f64 	%fd3, [%rd16];
	sub.f64 	%fd4, %fd2, %fd3;
	ld.global.f64 	%fd5, [%rd14+8];
	ld.global.f64 	%fd6, [%rd16+8];
	sub.f64 	%fd7, %fd5, %fd6;
	mul.f64 	%fd8, %fd7, %fd7;
	fma.rn.f64 	%fd9, %fd4, %fd4, %fd8;
	sqrt.rn.f64 	%fd10, %fd9;
	max.f64 	%fd11, %fd10, 0d3F847AE147AE147B;
	mul.f64 	%fd12, %fd11, %fd11;
	div.rn.f64 	%fd13, %fd12, %fd1;
	div.rn.f64 	%fd14, %fd4, %fd11;
	mul.f64 	%fd15, %fd14, %fd13;
	div.rn.f64 	%fd16, %fd7, %fd11;
	mul.f64 	%fd17, %fd16, %fd13;
	add.s64 	%rd17, %rd1, %rd13;
	ld.global.f64 	%fd18, [%rd17];
	sub.f64 	%fd19, %fd18, %fd15;
	st.global.f64 	[%rd17], %fd19;
	ld.global.f64 	%fd20, [%rd17+8];
	sub.f64 	%fd21, %fd20, %fd17;
	st.global.f64 	[%rd17+8], %fd21;
	add.s64 	%rd18, %rd1, %rd15;
	ld.global.f64 	%fd22, [%rd18];
	add.f64 	%fd23, %fd22, %fd15;
	st.global.f64 	[%rd18], %fd23;
	ld.global.f64 	%fd24, [%rd18+8];
	add.f64 	%fd25, %fd24, %fd17;
	st.global.f64 	[%rd18+8], %fd25;
	ld.global.u32 	%r14, [%rd33];
	ld.global.u32 	%r15, [%rd33+4];
	shl.b32 	%r16, %r14, 1;
	mul.wide.s32 	%rd19, %r16, 8;
	add.s64 	%rd20, %rd2, %rd19;
	ld.global.f64 	%fd26, [%rd20];
	shl.b32 	%r17, %r15, 1;
	mul.wide.s32 	%rd21, %r17, 8;
	add.s64 	%rd22, %rd2, %rd21;
	ld.global.f64 	%fd27, [%rd22];
	sub.f64 	%fd28, %fd26, %fd27;
	ld.global.f64 	%fd29, [%rd20+8];
	ld.global.f64 	%fd30, [%rd22+8];
	sub.f64 	%fd31, %fd29, %fd30;
	mul.f64 	%fd32, %fd31, %fd31;
	fma.rn.f64 	%fd33, %fd28, %fd28, %fd32;
	sqrt.rn.f64 	%fd34, %fd33;
	max.f64 	%fd35, %fd34, 0d3F847AE147AE147B;
	mul.f64 	%fd36, %fd35, %fd35;
	div.rn.f64 	%fd37, %fd36, %fd1;
	div.rn.f64 	%fd38, %fd28, %fd35;
	mul.f64 	%fd39, %fd38, %fd37;
	div.rn.f64 	%fd40, %fd31, %fd35;
	mul.f64 	%fd41, %fd40, %fd37;
	add.s64 	%rd23, %rd1, %rd19;
	ld.global.f64 	%fd42, [%rd23];
	sub.f64 	%fd43, %fd42, %fd39;
	st.global.f64 	[%rd23], %fd43;
	ld.global.f64 	%fd44, [%rd23+8];
	sub.f64 	%fd45, %fd44, %fd41;
	st.global.f64 	[%rd23+8], %fd45;
	add.s64 	%rd24, %rd1, %rd21;
	ld.global.f64 	%fd46, [%rd24];
	add.f64 	%fd47, %fd46, %fd39;
	st.global.f64 	[%rd24], %fd47;
	ld.global.f64 	%fd48, [%rd24+8];
	add.f64 	%fd49, %fd48, %fd41;
	st.global.f64 	[%rd24+8], %fd49;
	add.s32 	%r25, %r25, 2;
	add.s64 	%rd33, %rd33, 16;
	setp.ne.s32 	%p5, %r25, 0;
	@%p5 bra 	$L__BB1_3;
	shl.b32 	%r18, %r4, 1;
	and.b32  	%r19, %r18, -4;
	cvt.u64.u32 	%rd34, %r19;
$L__BB1_5:
	and.b32  	%r20, %r4, 1;
	setp.eq.b32 	%p6, %r20, 1;
	not.pred 	%p7, %p6;
	@%p7 bra 	$L__BB1_7;
	shl.b64 	%rd25, %rd34, 2;
	add.s64 	%rd26, %rd3, %rd25;
	ld.global.u32 	%r21, [%rd26];
	ld.global.u32 	%r22, [%rd26+4];
	shl.b32 	%r23, %r21, 1;
	mul.wide.s32 	%rd27, %r23, 8;
	add.s64 	%rd28, %rd2, %rd27;
	ld.global.f64 	%fd50, [%rd28];
	shl.b32 	%r24, %r22, 1;
	mul.wide.s32 	%rd29, %r24, 8;
	add.s64 	%rd30, %rd2, %rd29;
	ld.global.f64 	%fd51, [%rd30];
	sub.f64 	%fd52, %fd50, %fd51;
	ld.global.f64 	%fd53, [%rd28+8];
	ld.global.f64 	%fd54, [%rd30+8];
	sub.f64 	%fd55, %fd53, %fd54;
	mul.f64 	%fd56, %fd55, %fd55;
	fma.rn.f64 	%fd57, %fd52, %fd52, %fd56;
	sqrt.rn.f64 	%fd58, %fd57;
	max.f64 	%fd59, %fd58, 0d3F847AE147AE147B;
	mul.f64 	%fd60, %fd59, %fd59;
	div.rn.f64 	%fd61, %fd60, %fd1;
	div.rn.f64 	%fd62, %fd52, %fd59;
	mul.f64 	%fd63, %fd62, %fd61;
	div.rn.f64 	%fd64, %fd55, %fd59;
	mul.f64 	%fd65, %fd64, %fd61;
	add.s64 	%rd31, %rd1, %rd27;
	ld.global.f64 	%fd66, [%rd31];
	sub.f64 	%fd67, %fd66, %fd63;
	st.global.f64 	[%rd31], %fd67;
	ld.global.f64 	%fd68, [%rd31+8];
	sub.f64 	%fd69, %fd68, %fd65;
	st.global.f64 	[%rd31+8], %fd69;
	add.s64 	%rd32, %rd1, %rd29;
	ld.global.f64 	%fd70, [%rd32];
	add.f64 	%fd71, %fd70, %fd63;
	st.global.f64 	[%rd32], %fd71;
	ld.global.f64 	%fd72, [%rd32+8];
	add.f64 	%fd73, %fd72, %fd65;
	st.global.f64 	[%rd32+8], %fd73;
$L__BB1_7:
	ret;

}
	// .globl	_Z25calculateAttractiveForcesPiiPKdPddi
.visible .entry _Z25calculateAttractiveForcesPiiPKdPddi(
	.param .u64 .ptr .align 1 _Z25calculateAttractiveForcesPiiPKdPddi_param_0,
	.param .u32 _Z25calculateAttractiveForcesPiiPKdPddi_param_1,
	.param .u64 .ptr .align 1 _Z25calculateAttractiveForcesPiiPKdPddi_param_2,
	.param .u64 .ptr .align 1 _Z25calculateAttractiveForcesPiiPKdPddi_param_3,
	.param .f64 _Z25calculateAttractiveForcesPiiPKdPddi_param_4,
	.param .u32 _Z25calculateAttractiveForcesPiiPKdPddi_param_5
)
{
	.reg .pred 	%p<2>;
	.reg .b32 	%r<11>;
	.reg .b64 	%rd<15>;
	.reg .b64 	%fd<24>;

	ld.param.u64 	%rd1, [_Z25calculateAttractiveForcesPiiPKdPddi_param_0];
	ld.param.u32 	%r2, [_Z25calculateAttractiveForcesPiiPKdPddi_param_1];
	ld.param.u64 	%rd2, [_Z25calculateAttractiveForcesPiiPKdPddi_param_2];
	ld.param.u64 	%rd3, [_Z25calculateAttractiveForcesPiiPKdPddi_param_3];
	ld.param.f64 	%fd1, [_Z25calculateAttractiveForcesPiiPKdPddi_param_4];
	mov.u32 	%r3, %ctaid.x;
	mov.u32 	%r4, %ntid.x;
	mov.u32 	%r5, %tid.x;
	mad.lo.s32 	%r1, %r3, %r4, %r5;
	setp.ge.s32 	%p1, %r1, %r2;
	@%p1 bra 	$L__BB2_2;
	cvta.to.global.u64 	%rd4, %rd1;
	cvta.to.global.u64 	%rd5, %rd2;
	cvta.to.global.u64 	%rd6, %rd3;
	shl.b32 	%r6, %r1, 1;
	mul.wide.s32 	%rd7, %r6, 4;
	add.s64 	%rd8, %rd4, %rd7;
	ld.global.u32 	%r7, [%rd8];
	ld.global.u32 	%r8, [%rd8+4];
	shl.b32 	%r9, %r7, 1;
	mul.wide.s32 	%rd9, %r9, 8;
	add.s64 	%rd10, %rd5, %rd9;
	ld.global.f64 	%fd2, [%rd10];
	shl.b32 	%r10, %r8, 1;
	mul.wide.s32 	%rd11, %r10, 8;
	add.s64 	%rd12, %rd5, %rd11;
	ld.global.f64 	%fd3, [%rd12];
	sub.f64 	%fd4, %fd2, %fd3;
	ld.global.f64 	%fd5, [%rd10+8];
	ld.global.f64 	%fd6, [%rd12+8];
	sub.f64 	%fd7, %fd5, %fd6;
	mul.f64 	%fd8, %fd7, %fd7;
	fma.rn.f64 	%fd9, %fd4, %fd4, %fd8;
	sqrt.rn.f64 	%fd10, %fd9;
	max.f64 	%fd11, %fd10, 0d3F847AE147AE147B;
	mul.f64 	%fd12, %fd11, %fd11;
	div.rn.f64 	%fd13, %fd12, %fd1;
	div.rn.f64 	%fd14, %fd4, %fd11;
	mul.f64 	%fd15, %fd14, %fd13;
	div.rn.f64 	%fd16, %fd7, %fd11;
	mul.f64 	%fd17, %fd16, %fd13;
	add.s64 	%rd13, %rd6, %rd9;
	neg.f64 	%fd18, %fd15;
	atom.global.add.f64 	%fd19, [%rd13], %fd18;
	neg.f64 	%fd20, %fd17;
	atom.global.add.f64 	%fd21, [%rd13+8], %fd20;
	add.s64 	%rd14, %rd6, %rd11;
	atom.global.add.f64 	%fd22, [%rd14], %fd15;
	atom.global.add.f64 	%fd23, [%rd14+8], %fd17;
$L__BB2_2:
	ret;

}
	// .globl	_Z11applyForcesPdS_S_id
.visible .entry _Z11applyForcesPdS_S_id(
	.param .u64 .ptr .align 1 _Z11applyForcesPdS_S_id_param_0,
	.param .u64 .ptr .align 1 _Z11applyForcesPdS_S_id_param_1,
	.param .u64 .ptr .align 1 _Z11applyForcesPdS_S_id_param_2,
	.param .u32 _Z11applyForcesPdS_S_id_param_3,
	.param .f64 _Z11applyForcesPdS_S_id_param_4
)
{
	.reg .pred 	%p<10>;
	.reg .b32 	%r<22>;
	.reg .b64 	%rd<27>;
	.reg .b64 	%fd<163>;

	ld.param.u64 	%rd13, [_Z11applyForcesPdS_S_id_param_0];
	ld.param.u64 	%rd14, [_Z11applyForcesPdS_S_id_param_1];
	ld.param.u64 	%rd15, [_Z11applyForcesPdS_S_id_param_2];
	ld.param.u32 	%r9, [_Z11applyForcesPdS_S_id_param_3];
	ld.param.f64 	%fd1, [_Z11applyForcesPdS_S_id_param_4];
	cvta.to.global.u64 	%rd1, %rd13;
	cvta.to.global.u64 	%rd2, %rd15;
	cvta.to.global.u64 	%rd3, %rd14;
	mov.u32 	%r10, %ctaid.x;
	mov.u32 	%r11, %ntid.x;
	mov.u32 	%r12, %tid.x;
	mad.lo.s32 	%r13, %r10, %r11, %r12;
	setp.ne.s32 	%p1, %r13, 1;
	setp.lt.s32 	%p2, %r9, 1;
	or.pred  	%p3, %p1, %p2;
	@%p3 bra 	$L__BB3_9;
	and.b32  	%r1, %r9, 3;
	setp.lt.u32 	%p4, %r9, 4;
	mov.b32 	%r21, 0;
	@%p4 bra 	$L__BB3_4;
	and.b32  	%r21, %r9, 2147483644;
	neg.s32 	%r19, %r21;
	add.s64 	%rd26, %rd3, 32;
	add.s64 	%rd25, %rd2, 32;
	add.s64 	%rd24, %rd1, 32;
$L__BB3_3:
	.pragma "nounroll";
	ld.global.f64 	%fd2, [%rd26+-32];
	ld.global.f64 	%fd3, [%rd25+-32];
	add.f64 	%fd4, %fd2, %fd3;
	ld.global.f64 	%fd5, [%rd26+-24];
	ld.global.f64 	%fd6, [%rd25+-24];
	add.f64 	%fd7, %fd5, %fd6;
	mul.f64 	%fd8, %fd7, %fd7;
	fma.rn.f64 	%fd9, %fd4, %fd4, %fd8;
	sqrt.rn.f64 	%fd10, %fd9;
	max.f64 	%fd11, %fd10, 0d3F847AE147AE147B;
	min.f64 	%fd12, %fd11, %fd1;
	mul.f64 	%fd13, %fd4, %fd12;
	div.rn.f64 	%fd14, %fd13, %fd11;
	mul.f64 	%fd15, %fd7, %fd12;
	div.rn.f64 	%fd16, %fd15, %fd11;
	ld.global.f64 	%fd17, [%rd24+-32];
	add.f64 	%fd18, %fd17, %fd14;
	ld.global.f64 	%fd19, [%rd24+-24];
	add.f64 	%fd20, %fd19, %fd16;
	min.f64 	%fd21, %fd18, 0d3FF0000000000000;
	max.f64 	%fd22, %fd21, 0d3F847AE147AE147B;
	st.global.f64 	[%rd24+-32], %fd22;
	min.f64 	%fd23, %fd20, 0d3FF0000000000000;
	max.f64 	%fd24, %fd23, 0d3F847AE147AE147B;
	st.global.f64 	[%rd24+-24], %fd24;
	ld.global.f64 	%fd25, [%rd26+-16];
	ld.global.f64 	%fd26, [%rd25+-16];
	add.f64 	%fd27, %fd25, %fd26;
	ld.global.f64 	%fd28, [%rd26+-8];
	ld.global.f64 	%fd29, [%rd25+-8];
	add.f64 	%fd30, %fd28, %fd29;
	mul.f64 	%fd31, %fd30, %fd30;
	fma.rn.f64 	%fd32, %fd27, %fd27, %fd31;
	sqrt.rn.f64 	%fd33, %fd32;
	max.f64 	%fd34, %fd33, 0d3F847AE147AE147B;
	min.f64 	%fd35, %fd34, %fd1;
	mul.f64 	%fd36, %fd27, %fd35;
	div.rn.f64 	%fd37, %fd36, %fd34;
	mul.f64 	%fd38, %fd30, %fd35;
	div.rn.f64 	%fd39, %fd38, %fd34;
	ld.global.f64 	%fd40, [%rd24+-16];
	add.f64 	%fd41, %fd40, %fd37;
	ld.global.f64 	%fd42, [%rd24+-8];
	add.f64 	%fd43, %fd42, %fd39;
	min.f64 	%fd44, %fd41, 0d3FF0000000000000;
	max.f64 	%fd45, %fd44, 0d3F847AE147AE147B;
	st.global.f64 	[%rd24+-16], %fd45;
	min.f64 	%fd46, %fd43, 0d3FF0000000000000;
	max.f64 	%fd47, %fd46, 0d3F847AE147AE147B;
	st.global.f64 	[%rd24+-8], %fd47;
	ld.global.f64 	%fd48, [%rd26];
	ld.global.f64 	%fd49, [%rd25];
	add.f64 	%fd50, %fd48, %fd49;
	ld.global.f64 	%fd51, [%rd26+8];
	ld.global.f64 	%fd52, [%rd25+8];
	add.f64 	%fd53, %fd51, %fd52;
	mul.f64 	%fd54, %fd53, %fd53;
	fma.rn.f64 	%fd55, %fd50, %fd50, %fd54;
	sqrt.rn.f64 	%fd56, %fd55;
	max.f64 	%fd57, %fd56, 0d3F847AE147AE147B;
	min.f64 	%fd58, %fd57, %fd1;
	mul.f64 	%fd59, %fd50, %fd58;
	div.rn.f64 	%fd60, %fd59, %fd57;
	mul.f64 	%fd61, %fd53, %fd58;
	div.rn.f64 	%fd62, %fd61, %fd57;
	ld.global.f64 	%fd63, [%rd24];
	add.f64 	%fd64, %fd63, %fd60;
	ld.global.f64 	%fd65, [%rd24+8];
	add.f64 	%fd66, %fd65, %fd62;
	min.f64 	%fd67, %fd64, 0d3FF0000000000000;
	max.f64 	%fd68, %fd67, 0d3F847AE147AE147B;
	st.global.f64 	[%rd24], %fd68;
	min.f64 	%fd69, %fd66, 0d3FF0000000000000;
	max.f64 	%fd70, %fd69, 0d3F847AE147AE147B;
	st.global.f64 	[%rd24+8], %fd70;
	ld.global.f64 	%fd71, [%rd26+16];
	ld.global.f64 	%fd72, [%rd25+16];
	add.f64 	%fd73, %fd71, %fd72;
	ld.global.f64 	%fd74, [%rd26+24];
	ld.global.f64 	%fd75, [%rd25+24];
	add.f64 	%fd76, %fd74, %fd75;
	mul.f64 	%fd77, %fd76, %fd76;
	fma.rn.f64 	%fd78, %fd73, %fd73, %fd77;
	sqrt.rn.f64 	%fd79, %fd78;
	max.f64 	%fd80, %fd79, 0d3F847AE147AE147B;
	min.f64 	%fd81, %fd80, %fd1;
	mul.f64 	%fd82, %fd73, %fd81;
	div.rn.f64 	%fd83, %fd82, %fd80;
	mul.f64 	%fd84, %fd76, %fd81;
	div.rn.f64 	%fd85, %fd84, %fd80;
	ld.global.f64 	%fd86, [%rd24+16];
	add.f64 	%fd87, %fd86, %fd83;
	ld.global.f64 	%fd88, [%rd24+24];
	add.f64 	%fd89, %fd88, %fd85;
	min.f64 	%fd90, %fd87, 0d3FF0000000000000;
	max.f64 	%fd91, %fd90, 0d3F847AE147AE147B;
	st.global.f64 	[%rd24+16], %fd91;
	min.f64 	%fd92, %fd89, 0d3FF0000000000000;
	max.f64 	%fd93, %fd92, 0d3F847AE147AE147B;
	st.global.f64 	[%rd24+24], %fd93;
	add.s32 	%r19, %r19, 4;
	add.s64 	%rd26, %rd26, 64;
	add.s64 	%rd25, %rd25, 64;
	add.s64 	%rd24, %rd24, 64;
	setp.ne.s32 	%p5, %r19, 0;
	@%p5 bra 	$L__BB3_3;
$L__BB3_4:
	setp.eq.s32 	%p6, %r1, 0;
	@%p6 bra 	$L__BB3_9;
	setp.eq.s32 	%p7, %r1, 1;
	@%p7 bra 	$L__BB3_7;
	shl.b32 	%r15, %r21, 1;
	mul.wide.u32 	%rd16, %r15, 8;
	add.s64 	%rd17, %rd3, %rd16;
	ld.global.f64 	%fd94, [%rd17];
	add.s64 	%rd18, %rd2, %rd16;
	ld.global.f64 	%fd95, [%rd18];
	add.f64 	%fd96, %fd94, %fd95;
	ld.global.f64 	%fd97, [%rd17+8];
	ld.global.f64 	%fd98, [%rd18+8];
	add.f64 	%fd99, %fd97, %fd98;
	mul.f64 	%fd100, %fd99, %fd99;
	fma.rn.f64 	%fd101, %fd96, %fd96, %fd100;
	sqrt.rn.f64 	%fd102, %fd101;
	max.f64 	%fd103, %fd102, 0d3F847AE147AE147B;
	min.f64 	%fd104, %fd103, %fd1;
	mul.f64 	%fd105, %fd96, %fd104;
	div.rn.f64 	%fd106, %fd105, %fd103;
	mul.f64 	%fd107, %fd99, %fd104;
	div.rn.f64 	%fd108, %fd107, %fd103;
	add.s64 	%rd19, %rd1, %rd16;
	ld.global.f64 	%fd109, [%rd19];
	add.f64 	%fd110, %fd109, %fd106;
	ld.global.f64 	%fd111, [%rd19+8];
	add.f64 	%fd112, %fd111, %fd108;
	min.f64 	%fd113, %fd110, 0d3FF0000000000000;
	max.f64 	%fd114, %fd113, 0d3F847AE147AE147B;
	st.global.f64 	[%rd19], %fd114;
	min.f64 	%fd115, %fd112, 0d3FF0000000000000;
	max.f64 	%fd116, %fd115, 0d3F847AE147AE147B;
	st.global.f64 	[%rd19+8], %fd116;
	ld.global.f64 	%fd117, [%rd17+16];
	ld.global.f64 	%fd118, [%rd18+16];
	add.f64 	%fd119, %fd117, %fd118;
	ld.global.f64 	%fd120, [%rd17+24];
	ld.global.f64 	%fd121, [%rd18+24];
	add.f64 	%fd122, %fd120, %fd121;
	mul.f64 	%fd123, %fd122, %fd122;
	fma.rn.f64 	%fd124, %fd119, %fd119, %fd123;
	sqrt.rn.f64 	%fd125, %fd124;
	max.f64 	%fd126, %fd125, 0d3F847AE147AE147B;
	min.f64 	%fd127, %fd126, %fd1;
	mul.f64 	%fd128, %fd119, %fd127;
	div.rn.f64 	%fd129, %fd128, %fd126;
	mul.f64 	%fd130, %fd122, %fd127;
	div.rn.f64 	%fd131, %fd130, %fd126;
	ld.global.f64 	%fd132, [%rd19+16];
	add.f64 	%fd133, %fd132, %fd129;
	ld.global.f64 	%fd134, [%rd19+24];
	add.f64 	%fd135, %fd134, %fd131;
	min.f64 	%fd136, %fd133, 0d3FF0000000000000;
	max.f64 	%fd137, %fd136, 0d3F847AE147AE147B;
	st.global.f64 	[%rd19+16], %fd137;
	min.f64 	%fd138, %fd135, 0d3FF0000000000000;
	max.f64 	%fd139, %fd138, 0d3F847AE147AE147B;
	st.global.f64 	[%rd19+24], %fd139;
	sub.s32 	%r16, %r15, %r21;
	add.s32 	%r21, %r16, 2;
$L__BB3_7:
	and.b32  	%r17, %r9, 1;
	setp.eq.b32 	%p8, %r17, 1;
	not.pred 	%p9, %p8;
	@%p9 bra 	$L__BB3_9;
	shl.b32 	%r18, %r21, 1;
	mul.wide.u32 	%rd20, %r18, 8;
	add.s64 	%rd21, %rd3, %rd20;
	ld.global.f64 	%fd140, [%rd21];
	add.s64 	%rd22, %rd2, %rd20;
	ld.global.f64 	%fd141, [%rd22];
	add.f64 	%fd142, %fd140, %fd141;
	ld.global.f64 	%fd143, [%rd21+8];
	ld.global.f64 	%fd144, [%rd22+8];
	add.f64 	%fd145, %fd143, %fd144;
	mul.f64 	%fd146, %fd145, %fd145;
	fma.rn.f64 	%fd147, %fd142, %fd142, %fd146;
	sqrt.rn.f64 	%fd148, %fd147;
	max.f64 	%fd149, %fd148, 0d3F847AE147AE147B;
	min.f64 	%fd150, %fd149, %fd1;
	mul.f64 	%fd151, %fd142, %fd150;
	div.rn.f64 	%fd152, %fd151, %fd149;
	mul.f64 	%fd153, %fd145, %fd150;
	div.rn.f64 	%fd154, %fd153, %fd149;
	add.s64 	%rd23, %rd1, %rd20;
	ld.global.f64 	%fd155, [%rd23];
	add.f64 	%fd156, %fd155, %fd152;
	ld.global.f64 	%fd157, [%rd23+8];
	add.f64 	%fd158, %fd157, %fd154;
	min.f64 	%fd159, %fd156, 0d3FF0000000000000;
	max.f64 	%fd160, %fd159, 0d3F847AE147AE147B;
	st.global.f64 	[%rd23], %fd160;
	min.f64 	%fd161, %fd158, 0d3FF0000000000000;
	max.f64 	%fd162, %fd161, 0d3F847AE147AE147B;
	st.global.f64 	[%rd23+8], %fd162;
$L__BB3_9:
	ret;

}
	// .globl	_ZN3cub18CUB_300001_SM_10006detail11EmptyKernelIvEEvv
.visible .entry _ZN3cub18CUB_300001_SM_10006detail11EmptyKernelIvEEvv()
{


	ret;

}


// ===== COMPILED SASS (sm_100) =====

	.target	sm_100

	.elftype	@"ET_EXEC"


//--------------------- .note.nv.tkinfo           --------------------------
	.section	.note.nv.tkinfo,"",@"SHT_NOTE"
	.sectionflags	@"SHF_NOTE_NV_TKINFO"
	.tkinfo
        /*0018*/ 	.word	0x00000002
        /*0030*/ 	.string	""
        /*0030*/ 	.string	"ptxas"
        /*0030*/ 	.string	"Cuda compilation tools, release 13.0, V13.0.88"
        /*0030*/ 	.string	"Build cuda_13.0.r13.0/compiler.36424714_0"
        /*0030*/ 	.string	"-arch sm_100 -m 64 "



//--------------------- .note.nv.cuinfo           --------------------------
	.section	.note.nv.cuinfo,"",@"SHT_NOTE"
	.sectionflags	@"SHF_NOTE_NV_CUINFO"
        /*0018*/ 	.short	0x0002
        /*001a*/ 	.short	0x0064
        /*001c*/ 	.short	0x0082
	.zero		2


//--------------------- .nv.info                  --------------------------
	.section	.nv.info,"",@"SHT_CUDA_INFO"
	.align	4


	//----- nvinfo : EIATTR_REGCOUNT
	.align		4
        /*0000*/ 	.byte	0x04, 0x2f
        /*0002*/ 	.short	(.L_44 - .L_43)
	.align		4
.L_43:
        /*0004*/ 	.word	index@(_Z24calculateRepulsiveForcesPKdPddi)
        /*0008*/ 	.word	0x00000032


	//----- nvinfo : EIATTR_FRAME_SIZE
	.align		4
.L_44:
        /*000c*/ 	.byte	0x04, 0x11
        /*000e*/ 	.short	(.L_46 - .L_45)
	.align		4
.L_45:
        /*0010*/ 	.word	index@($__internal_7_$__cuda_sm20_dsqrt_rn_f64_mediumpath_v1)
        /*0014*/ 	.word	0x00000000


	//----- nvinfo : EIATTR_FRAME_SIZE
	.align		4
.L_46:
        /*0018*/ 	.byte	0x04, 0x11
        /*001a*/ 	.short	(.L_48 - .L_47)
	.align		4
.L_47:
        /*001c*/ 	.word	index@($__internal_6_$__cuda_sm20_div_rn_f64_full)
        /*0020*/ 	.word	0x00000000


	//----- nvinfo : EIATTR_FRAME_SIZE
	.align		4
.L_48:
        /*0024*/ 	.byte	0x04, 0x11
        /*0026*/ 	.short	(.L_50 - .L_49)
	.align		4
.L_49:
        /*0028*/ 	.word	index@(_Z24calculateRepulsiveForcesPKdPddi)
        /*002c*/ 	.word	0x00000000


	//----- nvinfo : EIATTR_REGCOUNT
	.align		4
.L_50:
        /*0030*/ 	.byte	0x04, 0x2f
        /*0032*/ 	.short	(.L_52 - .L_51)
	.align		4
.L_51:
        /*0034*/ 	.word	index@(_Z37calculateAttractiveForcesSingleThreadPiiPKdPddi)
        /*0038*/ 	.word	0x00000030


	//----- nvinfo : EIATTR_FRAME_SIZE
	.align		4
.L_52:
        /*003c*/ 	.byte	0x04, 0x11
        /*003e*/ 	.short	(.L_54 - .L_53)
	.align		4
.L_53:
        /*0040*/ 	.word	index@($__internal_5_$__cuda_sm20_dsqrt_rn_f64_mediumpath_v1)
        /*0044*/ 	.word	0x00000000


	//----- nvinfo : EIATTR_FRAME_SIZE
	.align		4
.L_54:
        /*0048*/ 	.byte	0x04, 0x11
        /*004a*/ 	.short	(.L_56 - .L_55)
	.align		4
.L_55:
        /*004c*/ 	.word	index@($__internal_4_$__cuda_sm20_div_rn_f64_full)
        /*0050*/ 	.word	0x00000000


	//----- nvinfo : EIATTR_FRAME_SIZE
	.align		4
.L_56:
        /*0054*/ 	.byte	0x04, 0x11
        /*0056*/ 	.short	(.L_58 - .L_57)
	.align		4
.L_57:
        /*0058*/ 	.word	index@(_Z37calculateAttractiveForcesSingleThreadPiiPKdPddi)
        /*005c*/ 	.word	0x00000000


	//----- nvinfo : EIATTR_REGCOUNT
	.align		4
.L_58:
        /*0060*/ 	.byte	0x04, 0x2f
        /*0062*/ 	.short	(.L_60 - .L_59)
	.align		4
.L_59:
        /*0064*/ 	.word	index@(_Z25calculateAttractiveForcesPiiPKdPddi)
        /*0068*/ 	.word	0x0000001f


	//----- nvinfo : EIATTR_FRAME_SIZE
	.align		4
.L_60:
        /*006c*/ 	.byte	0x04, 0x11
        /*006e*/ 	.short	(.L_62 - .L_61)
	.align		4
.L_61:
        /*0070*/ 	.word	index@($__internal_3_$__cuda_sm20_dsqrt_rn_f64_mediumpath_v1)
        /*0074*/ 	.word	0x00000000


	//----- nvinfo : EIATTR_FRAME_SIZE
	.align		4
.L_62:
        /*0078*/ 	.byte	0x04, 0x11
        /*007a*/ 	.short	(.L_64 - .L_63)
	.align		4
.L_63:
        /*007c*/ 	.word	index@($__internal_2_$__cuda_sm20_div_rn_f64_full)
        /*0080*/ 	.word	0x00000000


	//----- nvinfo : EIATTR_FRAME_SIZE
	.align		4
.L_64:
        /*0084*/ 	.byte	0x04, 0x11
        /*0086*/ 	.short	(.L_66 - .L_65)
	.align		4
.L_65:
        /*0088*/ 	.word	index@(_Z25calculateAttractiveForcesPiiPKdPddi)
        /*008c*/ 	.word	0x00000000


	//----- nvinfo : EIATTR_REGCOUNT
	.align		4
.L_66:
        /*0090*/ 	.byte	0x04, 0x2f
        /*0092*/ 	.short	(.L_68 - .L_67)
	.align		4
.L_67:
        /*0094*/ 	.word	index@(_Z11applyForcesPdS_S_id)
        /*0098*/ 	.word	0x00000028


	//----- nvinfo : EIATTR_FRAME_SIZE
	.align		4
.L_68:
        /*009c*/ 	.byte	0x04, 0x11
        /*009e*/ 	.short	(.L_70 - .L_69)
	.align		4
.L_69:
        /*00a0*/ 	.word	index@($__internal_1_$__cuda_sm20_dsqrt_rn_f64_mediumpath_v1)
        /*00a4*/ 	.word	0x00000000


	//----- nvinfo : EIATTR_FRAME_SIZE
	.align		4
.L_70:
        /*00a8*/ 	.byte	0x04, 0x11
        /*00aa*/ 	.short	(.L_72 - .L_71)
	.align		4
.L_71:
        /*00ac*/ 	.word	index@($__internal_0_$__cuda_sm20_div_rn_f64_full)
        /*00b0*/ 	.word	0x00000000


	//----- nvinfo : EIATTR_FRAME_SIZE
	.align		4
.L_72:
        /*00b4*/ 	.byte	0x04, 0x11
        /*00b6*/ 	.short	(.L_74 - .L_73)
	.align		4
.L_73:
        /*00b8*/ 	.word	index@(_Z11applyForcesPdS_S_id)
        /*00bc*/ 	.word	0x00000000


	//----- nvinfo : EIATTR_REGCOUNT
	.align		4
.L_74:
        /*00c0*/ 	.byte	0x04, 0x2f
        /*00c2*/ 	.short	(.L_76 - .L_75)
	.align		4
.L_75:
        /*00c4*/ 	.word	index@(_ZN3cub18CUB_300001_SM_10006detail11EmptyKernelIvEEvv)
        /*00c8*/ 	.word	0x00000004


	//----- nvinfo : EIATTR_FRAME_SIZE
	.align		4
.L_76:
        /*00cc*/ 	.byte	0x04, 0x11
        /*00ce*/ 	.short	(.L_78 - .L_77)
	.align		4
.L_77:
        /*00d0*/ 	.word	index@(_ZN3cub18CUB_300001_SM_10006detail11EmptyKernelIvEEvv)
        /*00d4*/ 	.word	0x00000000


	//----- nvinfo : EIATTR_MIN_STACK_SIZE
	.align		4
.L_78:
        /*00d8*/ 	.byte	0x04, 0x12
        /*00da*/ 	.short	(.L_80 - .L_79)
	.align		4
.L_79:
        /*00dc*/ 	.word	index@(_ZN3cub18CUB_300001_SM_10006detail11EmptyKernelIvEEvv)
        /*00e0*/ 	.word	0x00000000


	//----- nvinfo : EIATTR_MIN_STACK_SIZE
	.align		4
.L_80:
        /*00e4*/ 	.byte	0x04, 0x12
        /*00e6*/ 	.short	(.L_82 - .L_81)
	.align		4
.L_81:
        /*00e8*/ 	.word	index@(_Z11applyForcesPdS_S_id)
        /*00ec*/ 	.word	0x00000000


	//----- nvinfo : EIATTR_MIN_STACK_SIZE
	.align		4
.L_82:
        /*00f0*/ 	.byte	0x04, 0x12
        /*00f2*/ 	.short	(.L_84 - .L_83)
	.align		4
.L_83:
        /*00f4*/ 	.word	index@(_Z25calculateAttractiveForcesPiiPKdPddi)
        /*00f8*/ 	.word	0x00000000


	//----- nvinfo : EIATTR_MIN_STACK_SIZE
	.align		4
.L_84:
        /*00fc*/ 	.byte	0x04, 0x12
        /*00fe*/ 	.short	(.L_86 - .L_85)
	.align		4
.L_85:
        /*0100*/ 	.word	index@(_Z37calculateAttractiveForcesSingleThreadPiiPKdPddi)
        /*0104*/ 	.word	0x00000000


	//----- nvinfo : EIATTR_MIN_STACK_SIZE
	.align		4
.L_86:
        /*0108*/ 	.byte	0x04, 0x12
        /*010a*/ 	.short	(.L_88 - .L_87)
	.align		4
.L_87:
        /*010c*/ 	.word	index@(_Z24calculateRepulsiveForcesPKdPddi)
        /*0110*/ 	.word	0x00000000
.L_88:


//--------------------- .nv.compat                --------------------------
	.section	.nv.compat,"",@"SHT_CUDA_COMPAT_INFO"
	.align	4
        /*0000*/ 	.byte	0x02, 0x09, 0x00, 0x00, 0x02, 0x02, 0x01, 0x00, 0x02, 0x05, 0x05, 0x00, 0x03, 0x07, 0x01, 0x01
        /*0010*/ 	.byte	0x02, 0x03, 0x00, 0x00, 0x02, 0x06, 0x01, 0x00, 0x04, 0x0b, 0x08, 0x00, 0x01, 0x00, 0x00, 0x00
        /*0020*/ 	.byte	0x00, 0x00, 0x00, 0x00


//--------------------- .nv.info._ZN3cub18CUB_300001_SM_10006detail11EmptyKernelIvEEvv --------------------------
	.section	.nv.info._ZN3cub18CUB_300001_SM_10006detail11EmptyKernelIvEEvv,"",@"SHT_CUDA_INFO"
	.sectionflags	@""
	.align	4


	//----- nvinfo : EIATTR_CUDA_API_VERSION
	.align		4
        /*0000*/ 	.byte	0x04, 0x37
        /*0002*/ 	.short	(.L_90 - .L_89)
.L_89:
        /*0004*/ 	.word	0x00000082


	//----- nvinfo : EIATTR_SPARSE_MMA_MASK
	.align		4
.L_90:
        /*0008*/ 	.byte	0x03, 0x50
        /*000a*/ 	.short	0x0000


	//----- nvinfo : EIATTR_MAXREG_COUNT
	.align		4
        /*000c*/ 	.byte	0x03, 0x1b
        /*000e*/ 	.short	0x00ff


	//----- nvinfo : EIATTR_MERCURY_ISA_VERSION
	.align		4
        /*0010*/ 	.byte	0x03, 0x5f
        /*0012*/ 	.short	0x0101


	//----- nvinfo : EIATTR_VRC_CTA_INIT_COUNT
	.align		4
        /*0014*/ 	.byte	0x02, 0x4a
	.zero		1
	.zero		1


	//----- nvinfo : EIATTR_EXIT_INSTR_OFFSETS
	.align		4
        /*0018*/ 	.byte	0x04, 0x1c
        /*001a*/ 	.short	(.L_92 - .L_91)


	//   ....[0]....
.L_91:
        /*001c*/ 	.word	0x00000010


	//----- nvinfo : EIATTR_SW_WAR
	.align		4
.L_92:
        /*0020*/ 	.byte	0x04, 0x36
        /*0022*/ 	.short	(.L_94 - .L_93)
.L_93:
        /*0024*/ 	.word	0x00000008
.L_94:


//--------------------- .nv.info._Z11applyForcesPdS_S_id --------------------------
	.section	.nv.info._Z11applyForcesPdS_S_id,"",@"SHT_CUDA_INFO"
	.sectionflags	@""
	.align	4


	//----- nvinfo : EIATTR_CUDA_API_VERSION
	.align		4
        /*0000*/ 	.byte	0x04, 0x37
        /*0002*/ 	.short	(.L_96 - .L_95)
.L_95:
        /*0004*/ 	.word	0x00000082


	//----- nvinfo : EIATTR_KPARAM_INFO
	.align		4
.L_96:
        /*0008*/ 	.byte	0x04, 0x17
        /*000a*/ 	.short	(.L_98 - .L_97)
.L_97:
        /*000c*/ 	.word	0x00000000
        /*0010*/ 	.short	0x0004
        /*0012*/ 	.short	0x0020
        /*0014*/ 	.byte	0x00, 0xf0, 0x21, 0x00


	//----- nvinfo : EIATTR_KPARAM_INFO
	.align		4
.L_98:
        /*0018*/ 	.byte	0x04, 0x17
        /*001a*/ 	.short	(.L_100 - .L_99)
.L_99:
        /*001c*/ 	.word	0x00000000
        /*0020*/ 	.short	0x0003
        /*0022*/ 	.short	0x0018
        /*0024*/ 	.byte	0x00, 0xf0, 0x11, 0x00


	//----- nvinfo : EIATTR_KPARAM_INFO
	.align		4
.L_100:
        /*0028*/ 	.byte	0x04, 0x17
        /*002a*/ 	.short	(.L_102 - .L_101)
.L_101:
        /*002c*/ 	.word	0x00000000
        /*0030*/ 	.short	0x0002
        /*0032*/ 	.short	0x0010
        /*0034*/ 	.byte	0x00, 0xf5, 0x21, 0x00


	//----- nvinfo : EIATTR_KPARAM_INFO
	.align		4
.L_102:
        /*0038*/ 	.byte	0x04, 0x17
        /*003a*/ 	.short	(.L_104 - .L_103)
.L_103:
        /*003c*/ 	.word	0x00000000
        /*0040*/ 	.short	0x0001
        /*0042*/ 	.short	0x0008
        /*0044*/ 	.byte	0x00, 0xf5, 0x21, 0x00


	//----- nvinfo : EIATTR_KPARAM_INFO
	.align		4
.L_104:
        /*0048*/ 	.byte	0x04, 0x17
        /*004a*/ 	.short	(.L_106 - .L_105)
.L_105:
        /*004c*/ 	.word	0x00000000
        /*0050*/ 	.short	0x0000
        /*0052*/ 	.short	0x0000
        /*0054*/ 	.byte	0x00, 0xf5, 0x21, 0x00


	//----- nvinfo : EIATTR_SPARSE_MMA_MASK
	.align		4
.L_106:
        /*0058*/ 	.byte	0x03, 0x50
        /*005a*/ 	.short	0x0000


	//----- nvinfo : EIATTR_MAXREG_COUNT
	.align		4
        /*005c*/ 	.byte	0x03, 0x1b
        /*005e*/ 	.short	0x00ff


	//----- nvinfo : EIATTR_MERCURY_ISA_VERSION
	.align		4
        /*0060*/ 	.byte	0x03, 0x5f
        /*0062*/ 	.short	0x0101


	//----- nvinfo : EIATTR_VRC_CTA_INIT_COUNT
	.align		4
        /*0064*/ 	.byte	0x02, 0x4a
	.zero		1
	.zero		1


	//----- nvinfo : EIATTR_EXIT_INSTR_OFFSETS
	.align		4
        /*0068*/ 	.byte	0x04, 0x1c
        /*006a*/ 	.short	(.L_108 - .L_107)


	//   ....[0]....
.L_107:
        /*006c*/ 	.word	0x00000080


	//   ....[1]....
        /*0070*/ 	.word	0x00002320


	//   ....[2]....
        /*0074*/ 	.word	0x00003460


	//   ....[3]....
        /*0078*/ 	.word	0x00003d10


	//----- nvinfo : EIATTR_CRS_STACK_SIZE
	.align		4
.L_108:
        /*007c*/ 	.byte	0x04, 0x1e
        /*007e*/ 	.short	(.L_110 - .L_109)
.L_109:
        /*0080*/ 	.word	0x00000000


	//----- nvinfo : EIATTR_CBANK_PARAM_SIZE
	.align		4
.L_110:
        /*0084*/ 	.byte	0x03, 0x19
        /*0086*/ 	.short	0x0028


	//----- nvinfo : EIATTR_PARAM_CBANK
	.align		4
        /*0088*/ 	.byte	0x04, 0x0a
        /*008a*/ 	.short	(.L_112 - .L_111)
	.align		4
.L_111:
        /*008c*/ 	.word	index@(.nv.constant0._Z11applyForcesPdS_S_id)
        /*0090*/ 	.short	0x0380
        /*0092*/ 	.short	0x0028


	//----- nvinfo : EIATTR_SW_WAR
	.align		4
.L_112:
        /*0094*/ 	.byte	0x04, 0x36
        /*0096*/ 	.short	(.L_114 - .L_113)
.L_113:
        /*0098*/ 	.word	0x00000008
.L_114:


//--------------------- .nv.info._Z25calculateAttractiveForcesPiiPKdPddi --------------------------
	.section	.nv.info._Z25calculateAttractiveForcesPiiPKdPddi,"",@"SHT_CUDA_INFO"
	.sectionflags	@""
	.align	4


	//----- nvinfo : EIATTR_CUDA_API_VERSION
	.align		4
        /*0000*/ 	.byte	0x04, 0x37
        /*0002*/ 	.short	(.L_116 - .L_115)
.L_115:
        /*0004*/ 	.word	0x00000082


	//----- nvinfo : EIATTR_KPARAM_INFO
	.align		4
.L_116:
        /*0008*/ 	.byte	0x04, 0x17
        /*000a*/ 	.short	(.L_118 - .L_117)
.L_117:
        /*000c*/ 	.word	0x00000000
        /*0010*/ 	.short	0x0005
        /*0012*/ 	.short	0x0028
        /*0014*/ 	.byte	0x00, 0xf0, 0x11, 0x00


	//----- nvinfo : EIATTR_KPARAM_INFO
	.align		4
.L_118:
        /*0018*/ 	.byte	0x04, 0x17
        /*001a*/ 	.short	(.L_120 - .L_119)
.L_119:
        /*001c*/ 	.word	0x00000000
        /*0020*/ 	.short	0x0004
        /*0022*/ 	.short	0x0020
        /*0024*/ 	.byte	0x00, 0xf0, 0x21, 0x00


	//----- nvinfo : EIATTR_KPARAM_INFO
	.align		4
.L_120:
        /*0028*/ 	.byte	0x04, 0x17
        /*002a*/ 	.short	(.L_122 - .L_121)
.L_121:
        /*002c*/ 	.word	0x00000000
        /*0030*/ 	.short	0x0003
        /*0032*/ 	.short	0x0018
        /*0034*/ 	.byte	0x00, 0xf5, 0x21, 0x00


	//----- nvinfo : EIATTR_KPARAM_INFO
	.align		4
.L_122:
        /*0038*/ 	.byte	0x04, 0x17
        /*003a*/ 	.short	(.L_124 - .L_123)
.L_123:
        /*003c*/ 	.word	0x00000000
        /*0040*/ 	.short	0x0002
        /*0042*/ 	.short	0x0010
        /*0044*/ 	.byte	0x00, 0xf5, 0x21, 0x00


	//----- nvinfo : EIATTR_KPARAM_INFO
	.align		4
.L_124:
        /*0048*/ 	.byte	0x04, 0x17
        /*004a*/ 	.short	(.L_126 - .L_125)
.L_125:
        /*004c*/ 	.word	0x00000000
        /*0050*/ 	.short	0x0001
        /*0052*/ 	.short	0x0008
        /*0054*/ 	.byte	0x00, 0xf0, 0x11, 0x00


	//----- nvinfo : EIATTR_KPARAM_INFO
	.align		4
.L_126:
        /*0058*/ 	.byte	0x04, 0x17
        /*005a*/ 	.short	(.L_128 - .L_127)
.L_127:
        /*005c*/ 	.word	0x00000000
        /*0060*/ 	.short	0x0000
        /*0062*/ 	.short	0x0000
        /*0064*/ 	.byte	0x00, 0xf5, 0x21, 0x00


	//----- nvinfo : EIATTR_SPARSE_MMA_MASK
	.align		4
.L_128:
        /*0068*/ 	.byte	0x03, 0x50
        /*006a*/ 	.short	0x0000


	//----- nvinfo : EIATTR_MAXREG_COUNT
	.align		4
        /*006c*/ 	.byte	0x03, 0x1b
        /*006e*/ 	.short	0x00ff


	//----- nvinfo : EIATTR_MERCURY_ISA_VERSION
	.align		4
        /*0070*/ 	.byte	0x03, 0x5f
        /*0072*/ 	.short	0x0101


	//----- nvinfo : EIATTR_VRC_CTA_INIT_COUNT
	.align		4
        /*0074*/ 	.byte	0x02, 0x4a
	.zero		1
	.zero		1


	//----- nvinfo : EIATTR_EXIT_INSTR_OFFSETS
	.align		4
        /*0078*/ 	.byte	0x04, 0x1c
        /*007a*/ 	.short	(.L_130 - .L_129)


	//   ....[0]....
.L_129:
        /*007c*/ 	.word	0x00000070


	//   ....[1]....
        /*0080*/ 	.word	0x000008f0


	//----- nvinfo : EIATTR_CRS_STACK_SIZE
	.align		4
.L_130:
        /*0084*/ 	.byte	0x04, 0x1e
        /*0086*/ 	.short	(.L_132 - .L_131)
.L_131:
        /*0088*/ 	.word	0x00000000


	//----- nvinfo : EIATTR_CBANK_PARAM_SIZE
	.align		4
.L_132:
        /*008c*/ 	.byte	0x03, 0x19
        /*008e*/ 	.short	0x002c


	//----- nvinfo : EIATTR_PARAM_CBANK
	.align		4
        /*0090*/ 	.byte	0x04, 0x0a
        /*0092*/ 	.short	(.L_134 - .L_133)
	.align		4
.L_133:
        /*0094*/ 	.word	index@(.nv.constant0._Z25calculateAttractiveForcesPiiPKdPddi)
        /*0098*/ 	.short	0x0380
        /*009a*/ 	.short	0x002c


	//----- nvinfo : EIATTR_SW_WAR
	.align		4
.L_134:
        /*009c*/ 	.byte	0x04, 0x36
        /*009e*/ 	.short	(.L_136 - .L_135)
.L_135:
        /*00a0*/ 	.word	0x00000008
.L_136:


//--------------------- .nv.info._Z37calculateAttractiveForcesSingleThreadPiiPKdPddi --------------------------
	.section	.nv.info._Z37calculateAttractiveForcesSingleThreadPiiPKdPddi,"",@"SHT_CUDA_INFO"
	.sectionflags	@""
	.align	4


	//----- nvinfo : EIATTR_CUDA_API_VERSION
	.align		4
        /*0000*/ 	.byte	0x04, 0x37
        /*0002*/ 	.short	(.L_138 - .L_137)
.L_137:
        /*0004*/ 	.word	0x00000082


	//----- nvinfo : EIATTR_KPARAM_INFO
	.align		4
.L_138:
        /*0008*/ 	.byte	0x04, 0x17
        /*000a*/ 	.short	(.L_140 - .L_139)
.L_139:
        /*000c*/ 	.word	0x00000000
        /*0010*/ 	.short	0x0005
        /*0012*/ 	.short	0x0028
        /*0014*/ 	.byte	0x00, 0xf0, 0x11, 0x00


	//----- nvinfo : EIATTR_KPARAM_INFO
	.align		4
.L_140:
        /*0018*/ 	.byte	0x04, 0x17
        /*001a*/ 	.short	(.L_142 - .L_141)
.L_141:
        /*001c*/ 	.word	0x00000000
        /*0020*/ 	.short	0x0004
        /*0022*/ 	.short	0x0020
        /*0024*/ 	.byte	0x00, 0xf0, 0x21, 0x00


	//----- nvinfo : EIATTR_KPARAM_INFO
	.align		4
.L_142:
        /*0028*/ 	.byte	0x04, 0x17
        /*002a*/ 	.short	(.L_144 - .L_143)
.L_143:
        /*002c*/ 	.word	0x00000000
        /*0030*/ 	.short	0x0003
        /*0032*/ 	.short	0x0018
        /*0034*/ 	.byte	0x00, 0xf5, 0x21, 0x00


	//----- nvinfo : EIATTR_KPARAM_INFO
	.align		4
.L_144:
        /*0038*/ 	.byte	0x04, 0x17
        /*003a*/ 	.short	(.L_146 - .L_145)
.L_145:
        /*003c*/ 	.word	0x00000000
        /*0040*/ 	.short	0x0002
        /*0042*/ 	.short	0x0010
        /*0044*/ 	.byte	0x00, 0xf5, 0x21, 0x00


	//----- nvinfo : EIATTR_KPARAM_INFO
	.align		4
.L_146:
        /*0048*/ 	.byte	0x04, 0x17
        /*004a*/ 	.short	(.L_148 - .L_147)
.L_147:
        /*004c*/ 	.word	0x00000000
        /*0050*/ 	.short	0x0001
        /*0052*/ 	.short	0x0008
        /*0054*/ 	.byte	0x00, 0xf0, 0x11, 0x00


	//----- nvinfo : EIATTR_KPARAM_INFO
	.align		4
.L_148:
        /*0058*/ 	.byte	0x04, 0x17
        /*005a*/ 	.short	(.L_150 - .L_149)
.L_149:
        /*005c*/ 	.word	0x00000000
        /*0060*/ 	.short	0x0000
        /*0062*/ 	.short	0x0000
        /*0064*/ 	.byte	0x00, 0xf5, 0x21, 0x00


	//----- nvinfo : EIATTR_SPARSE_MMA_MASK
	.align		4
.L_150:
        /*0068*/ 	.byte	0x03, 0x50
        /*006a*/ 	.short	0x0000


	//----- nvinfo : EIATTR_MAXREG_COUNT
	.align		4
        /*006c*/ 	.byte	0x03, 0x1b
        /*006e*/ 	.short	0x00ff


	//----- nvinfo : EIATTR_MERCURY_ISA_VERSION
	.align		4
        /*0070*/ 	.byte	0x03, 0x5f
        /*0072*/ 	.short	0x0101


	//----- nvinfo : EIATTR_VRC_CTA_INIT_COUNT
	.align		4
        /*0074*/ 	.byte	0x02, 0x4a
	.zero		1
	.zero		1


	//----- nvinfo : EIATTR_EXIT_INSTR_OFFSETS
	.align		4
        /*0078*/ 	.byte	0x04, 0x1c
        /*007a*/ 	.short	(.L_152 - .L_151)


	//   ....[0]....
.L_151:
        /*007c*/ 	.word	0x00000090


	//   ....[1]....
        /*0080*/ 	.word	0x000011c0


	//   ....[2]....
        /*0084*/ 	.word	0x00001a00


	//----- nvinfo : EIATTR_CRS_STACK_SIZE
	.align		4
.L_152:
        /*0088*/ 	.byte	0x04, 0x1e
        /*008a*/ 	.short	(.L_154 - .L_153)
.L_153:
        /*008c*/ 	.word	0x00000000


	//----- nvinfo : EIATTR_CBANK_PARAM_SIZE
	.align		4
.L_154:
        /*0090*/ 	.byte	0x03, 0x19
        /*0092*/ 	.short	0x002c


	//----- nvinfo : EIATTR_PARAM_CBANK
	.align		4
        /*0094*/ 	.byte	0x04, 0x0a
        /*0096*/ 	.short	(.L_156 - .L_155)
	.align		4
.L_155:
        /*0098*/ 	.word	index@(.nv.constant0._Z37calculateAttractiveForcesSingleThreadPiiPKdPddi)
        /*009c*/ 	.short	0x0380
        /*009e*/ 	.short	0x002c


	//----- nvinfo : EIATTR_SW_WAR
	.align		4
.L_156:
        /*00a0*/ 	.byte	0x04, 0x36
        /*00a2*/ 	.short	(.L_158 - .L_157)
.L_157:
        /*00a4*/ 	.word	0x00000008
.L_158:


//--------------------- .nv.info._Z24calculateRepulsiveForcesPKdPddi --------------------------
	.section	.nv.info._Z24calculateRepulsiveForcesPKdPddi,"",@"SHT_CUDA_INFO"
	.sectionflags	@""
	.align	4


	//----- nvinfo : EIATTR_CUDA_API_VERSION
	.align		4
        /*0000*/ 	.byte	0x04, 0x37
        /*0002*/ 	.short	(.L_160 - .L_159)
.L_159:
        /*0004*/ 	.word	0x00000082


	//----- nvinfo : EIATTR_KPARAM_INFO
	.align		4
.L_160:
        /*0008*/ 	.byte	0x04, 0x17
        /*000a*/ 	.short	(.L_162 - .L_161)
.L_161:
        /*000c*/ 	.word	0x00000000
        /*0010*/ 	.short	0x0003
        /*0012*/ 	.short	0x0018
        /*0014*/ 	.byte	0x00, 0xf0, 0x11, 0x00


	//----- nvinfo : EIATTR_KPARAM_INFO
	.align		4
.L_162:
        /*0018*/ 	.byte	0x04, 0x17
        /*001a*/ 	.short	(.L_164 - .L_163)
.L_163:
        /*001c*/ 	.word	0x00000000
        /*0020*/ 	.short	0x0002
        /*0022*/ 	.short	0x0010
        /*0024*/ 	.byte	0x00, 0xf0, 0x21, 0x00


	//----- nvinfo : EIATTR_KPARAM_INFO
	.align		4
.L_164:
        /*0028*/ 	.byte	0x04, 0x17
        /*002a*/ 	.short	(.L_166 - .L_165)
.L_165:
        /*002c*/ 	.word	0x00000000
        /*0030*/ 	.short	0x0001
        /*0032*/ 	.short	0x0008
        /*0034*/ 	.byte	0x00, 0xf5, 0x21, 0x00


	//----- nvinfo : EIATTR_KPARAM_INFO
	.align		4
.L_166:
        /*0038*/ 	.byte	0x04, 0x17
        /*003a*/ 	.short	(.L_168 - .L_167)
.L_167:
        /*003c*/ 	.word	0x00000000
        /*0040*/ 	.short	0x0000
        /*0042*/ 	.short	0x0000
        /*0044*/ 	.byte	0x00, 0xf5, 0x21, 0x00


	//----- nvinfo : EIATTR_SPARSE_MMA_MASK
	.align		4
.L_168:
        /*0048*/ 	.byte	0x03, 0x50
        /*004a*/ 	.short	0x0000


	//----- nvinfo : EIATTR_MAXREG_COUNT
	.align		4
        /*004c*/ 	.byte	0x03, 0x1b
        /*004e*/ 	.short	0x00ff


	//----- nvinfo : EIATTR_MERCURY_ISA_VERSION
	.align		4
        /*0050*/ 	.byte	0x03, 0x5f
        /*0052*/ 	.short	0x0101


	//----- nvinfo : EIATTR_VRC_CTA_INIT_COUNT
	.align		4
        /*0054*/ 	.byte	0x02, 0x4a
	.zero		1
	.zero		1


	//----- nvinfo : EIATTR_EXIT_INSTR_OFFSETS
	.align		4
        /*0058*/ 	.byte	0x04, 0x1c
        /*005a*/ 	.short	(.L_170 - .L_169)


	//   ....[0]....
.L_169:
        /*005c*/ 	.word	0x00000070


	//   ....[1]....
        /*0060*/ 	.word	0x00006fe0


	//----- nvinfo : EIATTR_CRS_STACK_SIZE
	.align		4
.L_170:
        /*0064*/ 	.byte	0x04, 0x1e
        /*0066*/ 	.short	(.L_172 - .L_171)
.L_171:
        /*0068*/ 	.word	0x00000000


	//----- nvinfo : EIATTR_CBANK_PARAM_SIZE
	.align		4
.L_172:
        /*006c*/ 	.byte	0x03, 0x19
        /*006e*/ 	.short	0x001c


	//----- nvinfo : EIATTR_PARAM_CBANK
	.align		4
        /*0070*/ 	.byte	0x04, 0x0a
        /*0072*/ 	.short	(.L_174 - .L_173)
	.align		4
.L_173:
        /*0074*/ 	.word	index@(.nv.constant0._Z24calculateRepulsiveForcesPKdPddi)
        /*0078*/ 	.short	0x0380
        /*007a*/ 	.short	0x001c


	//----- nvinfo : EIATTR_SW_WAR
	.align		4
.L_174:
        /*007c*/ 	.byte	0x04, 0x36
        /*007e*/ 	.short	(.L_176 - .L_175)
.L_175:
        /*0080*/ 	.word	0x00000008
.L_176:


//--------------------- .nv.callgraph             --------------------------
	.section	.nv.callgraph,"",@"SHT_CUDA_CALLGRAPH"
	.align	4
	.sectionentsize	8
	.align		4
        /*0000*/ 	.word	0x00000000
	.align		4
        /*0004*/ 	.word	0xffffffff
	.align		4
        /*0008*/ 	.word	0x00000000
	.align		4
        /*000c*/ 	.word	0xfffffffe
	.align		4
        /*0010*/ 	.word	0x00000000
	.align		4
        /*0014*/ 	.word	0xfffffffd
	.align		4
        /*0018*/ 	.word	0x00000000
	.align		4
        /*001c*/ 	.word	0xfffffffc


//--------------------- .nv.constant4             --------------------------
	.section	.nv.constant4,"a",@progbits
	.align	8
	.align		8
.nv.constant4:
        /*0000*/ 	.dword	_ZN34_INTERNAL_530bc64c_4_k_cu_e7f5a0a54cuda3std3__45__cpo5beginE
	.align		8
        /*0008*/ 	.dword	_ZN34_INTERNAL_530bc64c_4_k_cu_e7f5a0a54cuda3std3__45__cpo3endE
	.align		8
        /*0010*/ 	.dword	_ZN34_INTERNAL_530bc64c_4_k_cu_e7f5a0a54cuda3std3__45__cpo6cbeginE
	.align		8
        /*0018*/ 	.dword	_ZN34_INTERNAL_530bc64c_4_k_cu_e7f5a0a54cuda3std3__45__cpo4cendE
	.align		8
        /*0020*/ 	.dword	_ZN34_INTERNAL_530bc64c_4_k_cu_e7f5a0a54cuda3std3__45__cpo6rbeginE
	.align		8
        /*0028*/ 	.dword	_ZN34_INTERNAL_530bc64c_4_k_cu_e7f5a0a54cuda3std3__45__cpo4rendE
	.align		8
        /*0030*/ 	.dword	_ZN34_INTERNAL_530bc64c_4_k_cu_e7f5a0a54cuda3std3__45__cpo7crbeginE
	.align		8
        /*0038*/ 	.dword	_ZN34_INTERNAL_530bc64c_4_k_cu_e7f5a0a54cuda3std3__45__cpo5crendE
	.align		8
        /*0040*/ 	.dword	_ZN34_INTERNAL_530bc64c_4_k_cu_e7f5a0a54cuda3std3__436_GLOBAL__N__530bc64c_4_k_cu_e7f5a0a56ignoreE
	.align		8
        /*0048*/ 	.dword	_ZN34_INTERNAL_530bc64c_4_k_cu_e7f5a0a54cuda3std3__419piecewise_constructE
	.align		8
        /*0050*/ 	.dword	_ZN34_INTERNAL_530bc64c_4_k_cu_e7f5a0a54cuda3std3__48in_placeE
	.align		8
        /*0058*/ 	.dword	_ZN34_INTERNAL_530bc64c_4_k_cu_e7f5a0a54cuda3std3__420unreachable_sentinelE
	.align		8
        /*0060*/ 	.dword	_ZN34_INTERNAL_530bc64c_4_k_cu_e7f5a0a54cuda3std3__47nulloptE
	.align		8
        /*0068*/ 	.dword	_ZN34_INTERNAL_530bc64c_4_k_cu_e7f5a0a54cuda3std3__48unexpectE
	.align		8
        /*0070*/ 	.dword	_ZN34_INTERNAL_530bc64c_4_k_cu_e7f5a0a54cuda3std6ranges3__45__cpo4swapE
	.align		8
        /*0078*/ 	.dword	_ZN34_INTERNAL_530bc64c_4_k_cu_e7f5a0a54cuda3std6ranges3__45__cpo9iter_moveE
	.align		8
        /*0080*/ 	.dword	_ZN34_INTERNAL_530bc64c_4_k_cu_e7f5a0a54cuda3std6ranges3__45__cpo5beginE
	.align		8
        /*0088*/ 	.dword	_ZN34_INTERNAL_530bc64c_4_k_cu_e7f5a0a54cuda3std6ranges3__45__cpo3endE
	.align		8
        /*0090*/ 	.dword	_ZN34_INTERNAL_530bc64c_4_k_cu_e7f5a0a54cuda3std6ranges3__45__cpo6cbeginE
	.align		8
        /*0098*/ 	.dword	_ZN34_INTERNAL_530bc64c_4_k_cu_e7f5a0a54cuda3std6ranges3__45__cpo4cendE
	.align		8
        /*00a0*/ 	.dword	_ZN34_INTERNAL_530bc64c_4_k_cu_e7f5a0a54cuda3std6ranges3__45__cpo7advanceE
	.align		8
        /*00a8*/ 	.dword	_ZN34_INTERNAL_530bc64c_4_k_cu_e7f5a0a54cuda3std6ranges3__45__cpo9iter_swapE
	.align		8
        /*00b0*/ 	.dword	_ZN34_INTERNAL_530bc64c_4_k_cu_e7f5a0a54cuda3std6ranges3__45__cpo4nextE
	.align		8
        /*00b8*/ 	.dword	_ZN34_INTERNAL_530bc64c_4_k_cu_e7f5a0a54cuda3std6ranges3__45__cpo4prevE
	.align		8
        /*00c0*/ 	.dword	_ZN34_INTERNAL_530bc64c_4_k_cu_e7f5a0a54cuda3std6ranges3__45__cpo4dataE
	.align		8
        /*00c8*/ 	.dword	_ZN34_INTERNAL_530bc64c_4_k_cu_e7f5a0a54cuda3std6ranges3__45__cpo5cdataE
	.align		8
        /*00d0*/ 	.dword	_ZN34_INTERNAL_530bc64c_4_k_cu_e7f5a0a54cuda3std6ranges3__45__cpo4sizeE
	.align		8
        /*00d8*/ 	.dword	_ZN34_INTERNAL_530bc64c_4_k_cu_e7f5a0a54cuda3std6ranges3__45__cpo5ssizeE
	.align		8
        /*00e0*/ 	.dword	_ZN34_INTERNAL_530bc64c_4_k_cu_e7f5a0a54cuda3std6ranges3__45__cpo8distanceE
	.align		8
        /*00e8*/ 	.dword	_ZN34_INTERNAL_530bc64c_4_k_cu_e7f5a0a56thrust24THRUST_300001_SM_1000_NS8cuda_cub3parE
	.align		8
        /*00f0*/ 	.dword	_ZN34_INTERNAL_530bc64c_4_k_cu_e7f5a0a56thrust24THRUST_300001_SM_1000_NS8cuda_cub10par_nosyncE
	.align		8
        /*00f8*/ 	.dword	_ZN34_INTERNAL_530bc64c_4_k_cu_e7f5a0a56thrust24THRUST_300001_SM_1000_NS6system6detail10sequential3seqE
	.align		8
        /*0100*/ 	.dword	_ZN34_INTERNAL_530bc64c_4_k_cu_e7f5a0a56thrust24THRUST_300001_SM_1000_NS12placeholders2_1E
	.align		8
        /*0108*/ 	.dword	_ZN34_INTERNAL_530bc64c_4_k_cu_e7f5a0a56thrust24THRUST_300001_SM_1000_NS12placeholders2_2E
	.align		8
        /*0110*/ 	.dword	_ZN34_INTERNAL_530bc64c_4_k_cu_e7f5a0a56thrust24THRUST_300001_SM_1000_NS12placeholders2_3E
	.align		8
        /*0118*/ 	.dword	_ZN34_INTERNAL_530bc64c_4_k_cu_e7f5a0a56thrust24THRUST_300001_SM_1000_NS12placeholders2_4E
	.align		8
        /*0120*/ 	.dword	_ZN34_INTERNAL_530bc64c_4_k_cu_e7f5a0a56thrust24THRUST_300001_SM_1000_NS12placeholders2_5E
	.align		8
        /*0128*/ 	.dword	_ZN34_INTERNAL_530bc64c_4_k_cu_e7f5a0a56thrust24THRUST_300001_SM_1000_NS12placeholders2_6E
	.align		8
        /*0130*/ 	.dword	_ZN34_INTERNAL_530bc64c_4_k_cu_e7f5a0a56thrust24THRUST_300001_SM_1000_NS12placeholders2_7E
	.align		8
        /*0138*/ 	.dword	_ZN34_INTERNAL_530bc64c_4_k_cu_e7f5a0a56thrust24THRUST_300001_SM_1000_NS12placeholders2_8E
	.align		8
        /*0140*/ 	.dword	_ZN34_INTERNAL_530bc64c_4_k_cu_e7f5a0a56thrust24THRUST_300001_SM_1000_NS12placeholders2_9E
	.align		8
        /*0148*/ 	.dword	_ZN34_INTERNAL_530bc64c_4_k_cu_e7f5a0a56thrust24THRUST_300001_SM_1000_NS12placeholders3_10E
	.align		8
        /*0150*/ 	.dword	_ZN34_INTERNAL_530bc64c_4_k_cu_e7f5a0a56thrust24THRUST_300001_SM_1000_NS3seqE


//--------------------- .text._ZN3cub18CUB_300001_SM_10006detail11EmptyKernelIvEEvv --------------------------
	.section	.text._ZN3cub18CUB_300001_SM_10006detail11EmptyKernelIvEEvv,"ax",@progbits
	.align	128
        .global         _ZN3cub18CUB_300001_SM_10006detail11EmptyKernelIvEEvv
        .type           _ZN3cub18CUB_300001_SM_10006detail11EmptyKernelIvEEvv,@function
        .size           _ZN3cub18CUB_300001_SM_10006detail11EmptyKernelIvEEvv,(.L_x_231 - _ZN3cub18CUB_300001_SM_10006detail11EmptyKernelIvEEvv)
        .other          _ZN3cub18CUB_300001_SM_10006detail11EmptyKernelIvEEvv,@"STO_CUDA_ENTRY STV_DEFAULT"
_ZN3cub18CUB_300001_SM_10006detail11EmptyKernelIvEEvv:
.text._ZN3cub18CUB_300001_SM_10006detail11EmptyKernelIvEEvv:
[----:B------:R-:W-:Y:S01]  /*0000*/  LDC R1, c[0x0][0x37c] ;  /* 0x0000df00ff017b82 */ /* 0x000fe20000000800 */
[----:B------:R-:W-:Y:S05]  /*0010*/  EXIT ;  /* 0x000000000000794d */ /* 0x000fea0003800000 */
.L_x_0:
[----:B------:R-:W-:-:S00]  /*0020*/  BRA `(.L_x_0) ;  /* 0xfffffffc00fc7947 */ /* 0x000fc0000383ffff */
[----:B------:R-:W-:-:S00]  /*0030*/  NOP ;  /* 0x0000000000007918 */ /* 0x000fc00000000000 */
        /* <DEDUP_REMOVED lines=12> */
.L_x_231:


//--------------------- .text._Z11applyForcesPdS_S_id --------------------------
	.section	.text._Z11applyForcesPdS_S_id,"ax",@progbits
	.align	128
        .global         _Z11applyForcesPdS_S_id
        .type           _Z11applyForcesPdS_S_id,@function
        .size           _Z11applyForcesPdS_S_id,(.L_x_224 - _Z11applyForcesPdS_S_id)
        .other          _Z11applyForcesPdS_S_id,@"STO_CUDA_ENTRY STV_DEFAULT"
_Z11applyForcesPdS_S_id:
.text._Z11applyForcesPdS_S_id:
[----:B------:R-:W-:Y:S01]  /*0000*/  LDC R1, c[0x0][0x37c] ;  /* 0x0000df00ff017b82 */ /* 0x000fe20000000800 */
[----:B------:R-:W0:Y:S07]  /*0010*/  S2R R3, SR_TID.X ;  /* 0x0000000000037919 */ /* 0x000e2e0000002100 */
[----:B------:R-:W0:Y:S08]  /*0020*/  S2UR UR4, SR_CTAID.X ;  /* 0x00000000000479c3 */ /* 0x000e300000002500 */
[----:B------:R-:W0:Y:S08]  /*0030*/  LDC R0, c[0x0][0x360] ;  /* 0x0000d800ff007b82 */ /* 0x000e300000000800 */
[----:B------:R-:W1:Y:S01]  /*0040*/  LDC R2, c[0x0][0x398] ;  /* 0x0000e600ff027b82 */ /* 0x000e620000000800 */
[----:B0-----:R-:W-:Y:S01]  /*0050*/  IMAD R0, R0, UR4, R3 ;  /* 0x0000000400007c24 */ /* 0x001fe2000f8e0203 */
[----:B-1----:R-:W-:-:S04]  /*0060*/  ISETP.GE.AND P0, PT, R2, 0x1, PT ;  /* 0x000000010200780c */ /* 0x002fc80003f06270 */
[----:B------:R-:W-:-:S13]  /*0070*/  ISETP.NE.OR P0, PT, R0, 0x1, !P0 ;  /* 0x000000010000780c */ /* 0x000fda0004705670 */
[----:B------:R-:W-:Y:S05]  /*0080*/  @P0 EXIT ;  /* 0x000000000000094d */ /* 0x000fea0003800000 */
[C---:B------:R-:W-:Y:S01]  /*0090*/  ISETP.GE.U32.AND P0, PT, R2.reuse, 0x4, PT ;  /* 0x000000040200780c */ /* 0x040fe20003f06070 */
[----:B------:R-:W0:Y:S01]  /*00a0*/  LDCU.64 UR16, c[0x0][0x358] ;  /* 0x00006b00ff1077ac */ /* 0x000e220008000a00 */
[----:B------:R-:W-:Y:S01]  /*00b0*/  LOP3.LUT R5, R2, 0x3, RZ, 0xc0, !PT ;  /* 0x0000000302057812 */ /* 0x000fe200078ec0ff */
[----:B------:R-:W-:-:S10]  /*00c0*/  IMAD.MOV.U32 R4, RZ, RZ, RZ ;  /* 0x000000ffff047224 */ /* 0x000fd400078e00ff */
[----:B------:R-:W-:Y:S05]  /*00d0*/  @!P0 BRA `(.L_x_1) ;  /* 0x00000020008c8947 */ /* 0x000fea0003800000 */
[----:B------:R-:W1:Y:S01]  /*00e0*/  LDCU.128 UR12, c[0x0][0x380] ;  /* 0x00007000ff0c77ac */ /* 0x000e620008000c00 */
[----:B------:R-:W-:Y:S01]  /*00f0*/  LOP3.LUT R4, R2, 0x7ffffffc, RZ, 0xc0, !PT ;  /* 0x7ffffffc02047812 */ /* 0x000fe200078ec0ff */
[----:B------:R-:W2:Y:S04]  /*0100*/  LDCU.64 UR8, c[0x0][0x390] ;  /* 0x00007200ff0877ac */ /* 0x000ea80008000a00 */
[----:B------:R-:W-:Y:S01]  /*0110*/  IMAD.MOV R0, RZ, RZ, -R4 ;  /* 0x000000ffff007224 */ /* 0x000fe200078e0a04 */
[----:B------:R-:W3:Y:S01]  /*0120*/  LDCU.64 UR4, c[0x0][0x3a0] ;  /* 0x00007400ff0477ac */ /* 0x000ee20008000a00 */
[----:B-1----:R-:W-:Y:S02]  /*0130*/  UIADD3 UR10, UP0, UPT, UR14, 0x20, URZ ;  /* 0x000000200e0a7890 */ /* 0x002fe4000ff1e0ff */
[----:B------:R-:W-:-:S02]  /*0140*/  UIADD3 UR6, UP2, UPT, UR12, 0x20, URZ ;  /* 0x000000200c067890 */ /* 0x000fc4000ff5e0ff */
[----:B--2---:R-:W-:Y:S02]  /*0150*/  UIADD3 UR8, UP1, UPT, UR8, 0x20, URZ ;  /* 0x0000002008087890 */ /* 0x004fe4000ff3e0ff */
[----:B------:R-:W-:Y:S01]  /*0160*/  UIADD3.X UR11, UPT, UPT, URZ, UR15, URZ, UP0, !UPT ;  /* 0x0000000fff0b7290 */ /* 0x000fe200087fe4ff */
[----:B------:R-:W-:Y:S01]  /*0170*/  IMAD.U32 R16, RZ, RZ, UR10 ;  /* 0x0000000aff107e24 */ /* 0x000fe2000f8e00ff */
[----:B------:R-:W-:Y:S01]  /*0180*/  UIADD3.X UR7, UPT, UPT, URZ, UR13, URZ, UP2, !UPT ;  /* 0x0000000dff077290 */ /* 0x000fe200097fe4ff */
[----:B------:R-:W-:Y:S01]  /*0190*/  IMAD.U32 R2, RZ, RZ, UR6 ;  /* 0x00000006ff027e24 */ /* 0x000fe2000f8e00ff */
[----:B------:R-:W-:Y:S01]  /*01a0*/  UIADD3.X UR9, UPT, UPT, URZ, UR9, URZ, UP1, !UPT ;  /* 0x00000009ff097290 */ /* 0x000fe20008ffe4ff */
[----:B------:R-:W-:Y:S02]  /*01b0*/  IMAD.U32 R14, RZ, RZ, UR8 ;  /* 0x00000008ff0e7e24 */ /* 0x000fe4000f8e00ff */
[----:B------:R-:W-:Y:S02]  /*01c0*/  IMAD.U32 R17, RZ, RZ, UR11 ;  /* 0x0000000bff117e24 */ /* 0x000fe4000f8e00ff */
[----:B------:R-:W-:Y:S01]  /*01d0*/  IMAD.U32 R3, RZ, RZ, UR7 ;  /* 0x00000007ff037e24 */ /* 0x000fe2000f8e00ff */
[----:B---3--:R-:W-:-:S07]  /*01e0*/  MOV R15, UR9 ;  /* 0x00000009000f7c02 */ /* 0x008fce0008000f00 */
.L_x_14:
[----:B0-----:R-:W2:Y:S04]  /*01f0*/  LDG.E.64 R24, desc[UR16][R16.64+-0x18] ;  /* 0xffffe81010187981 */ /* 0x001ea8000c1e1b00 */
[----:B-1----:R-:W2:Y:S04]  /*0200*/  LDG.E.64 R8, desc[UR16][R14.64+-0x18] ;  /* 0xffffe8100e087981 */ /* 0x002ea8000c1e1b00 */
[----:B------:R-:W3:Y:S04]  /*0210*/  LDG.E.64 R26, desc[UR16][R16.64+-0x20] ;  /* 0xffffe010101a7981 */ /* 0x000ee8000c1e1b00 */
[----:B------:R-:W3:Y:S01]  /*0220*/  LDG.E.64 R6, desc[UR16][R14.64+-0x20] ;  /* 0xffffe0100e067981 */ /* 0x000ee2000c1e1b00 */
[----:B------:R-:W-:Y:S01]  /*0230*/  MOV R12, R2 ;  /* 0x00000002000c7202 */ /* 0x000fe20000000f00 */
[----:B------:R-:W-:Y:S01]  /*0240*/  IMAD.MOV.U32 R13, RZ, RZ, R3 ;  /* 0x000000ffff0d7224 */ /* 0x000fe200078e0003 */
[----:B--2---:R-:W-:Y:S01]  /*0250*/  DADD R24, R24, R8 ;  /* 0x0000000018187229 */ /* 0x004fe20000000008 */
[----:B------:R-:W-:-:S02]  /*0260*/  IMAD.MOV.U32 R8, RZ, RZ, 0x0 ;  /* 0x00000000ff087424 */ /* 0x000fc400078e00ff */
[----:B------:R-:W-:Y:S01]  /*0270*/  IMAD.MOV.U32 R9, RZ, RZ, 0x3fd80000 ;  /* 0x3fd80000ff097424 */ /* 0x000fe200078e00ff */
[----:B---3--:R-:W-:-:S04]  /*0280*/  DADD R26, R26, R6 ;  /* 0x000000001a1a7229 */ /* 0x008fc80000000006 */
[----:B------:R-:W-:-:S08]  /*0290*/  DMUL R20, R24, R24 ;  /* 0x0000001818147228 */ /* 0x000fd00000000000 */
[----:B------:R-:W-:-:S06]  /*02a0*/  DFMA R20, R26, R26, R20 ;  /* 0x0000001a1a14722b */ /* 0x000fcc0000000014 */
[----:B------:R-:W0:Y:S04]  /*02b0*/  MUFU.RSQ64H R19, R21 ;  /* 0x0000001500137308 */ /* 0x000e280000001c00 */
[----:B------:R-:W-:-:S05]  /*02c0*/  VIADD R18, R21, 0xfcb00000 ;  /* 0xfcb0000015127836 */ /* 0x000fca0000000000 */
[----:B------:R-:W-:Y:S01]  /*02d0*/  ISETP.GE.U32.AND P0, PT, R18, 0x7ca00000, PT ;  /* 0x7ca000001200780c */ /* 0x000fe20003f06070 */
[----:B0-----:R-:W-:-:S08]  /*02e0*/  DMUL R6, R18, R18 ;  /* 0x0000001212067228 */ /* 0x001fd00000000000 */
[----:B------:R-:W-:-:S08]  /*02f0*/  DFMA R6, R20, -R6, 1 ;  /* 0x3ff000001406742b */ /* 0x000fd00000000806 */
[----:B------:R-:W-:Y:S02]  /*0300*/  DFMA R8, R6, R8, 0.5 ;  /* 0x3fe000000608742b */ /* 0x000fe40000000008 */
[----:B------:R-:W-:-:S08]  /*0310*/  DMUL R6, R18, R6 ;  /* 0x0000000612067228 */ /* 0x000fd00000000000 */
[----:B------:R-:W-:-:S08]  /*0320*/  DFMA R28, R8, R6, R18 ;  /* 0x00000006081c722b */ /* 0x000fd00000000012 */
[----:B------:R-:W-:Y:S02]  /*0330*/  DMUL R8, R20, R28 ;  /* 0x0000001c14087228 */ /* 0x000fe40000000000 */
[----:B------:R-:W-:Y:S02]  /*0340*/  VIADD R11, R29, 0xfff00000 ;  /* 0xfff000001d0b7836 */ /* 0x000fe40000000000 */
[----:B------:R-:W-:-:S04]  /*0350*/  IMAD.MOV.U32 R10, RZ, RZ, R28 ;  /* 0x000000ffff0a7224 */ /* 0x000fc800078e001c */
[----:B------:R-:W-:-:S08]  /*0360*/  DFMA R6, R8, -R8, R20 ;  /* 0x800000080806722b */ /* 0x000fd00000000014 */
[----:B------:R-:W-:Y:S01]  /*0370*/  DFMA R22, R6, R10, R8 ;  /* 0x0000000a0616722b */ /* 0x000fe20000000008 */
[----:B------:R-:W-:Y:S10]  /*0380*/  @!P0 BRA `(.L_x_2) ;  /* 0x00000000001c8947 */ /* 0x000ff40003800000 */
[----:B------:R-:W-:Y:S01]  /*0390*/  IMAD.MOV.U32 R10, RZ, RZ, R6 ;  /* 0x000000ffff0a7224 */ /* 0x000fe200078e0006 */
[----:B------:R-:W-:Y:S01]  /*03a0*/  MOV R6, 0x3e0 ;  /* 0x000003e000067802 */ /* 0x000fe20000000f00 */
[----:B------:R-:W-:Y:S02]  /*03b0*/  IMAD.MOV.U32 R2, RZ, RZ, R28 ;  /* 0x000000ffff027224 */ /* 0x000fe400078e001c */
[----:B------:R-:W-:-:S07]  /*03c0*/  IMAD.MOV.U32 R19, RZ, RZ, R21 ;  /* 0x000000ffff137224 */ /* 0x000fce00078e0015 */
[----:B------:R-:W-:Y:S05]  /*03d0*/  CALL.REL.NOINC `($__internal_1_$__cuda_sm20_dsqrt_rn_f64_mediumpath_v1) ;  /* 0x0000003c00d87944 */ /* 0x000fea0003c00000 */
[----:B------:R-:W-:Y:S01]  /*03e0*/  IMAD.MOV.U32 R22, RZ, RZ, R2 ;  /* 0x000000ffff167224 */ /* 0x000fe200078e0002 */
[----:B------:R-:W-:-:S07]  /*03f0*/  MOV R23, R7 ;  /* 0x0000000700177202 */ /* 0x000fce0000000f00 */
.L_x_2:
[----:B------:R-:W-:Y:S01]  /*0400*/  UMOV UR6, 0x47ae147b ;  /* 0x47ae147b00067882 */ /* 0x000fe20000000000 */
[----:B------:R-:W-:Y:S01]  /*0410*/  UMOV UR7, 0x3f847ae1 ;  /* 0x3f847ae100077882 */ /* 0x000fe20000000000 */
[----:B------:R-:W-:Y:S01]  /*0420*/  IMAD.MOV.U32 R2, RZ, RZ, R23 ;  /* 0x000000ffff027224 */ /* 0x000fe200078e0017 */
[----:B------:R-:W-:Y:S01]  /*0430*/  DSETP.MAX.AND P0, P1, R22, UR6, PT ;  /* 0x0000000616007e2a */ /* 0x000fe2000b90f000 */
[----:B------:R-:W-:Y:S01]  /*0440*/  UMOV UR8, UR7 ;  /* 0x0000000700087c82 */ /* 0x000fe20008000000 */
[----:B------:R-:W-:Y:S02]  /*0450*/  UMOV UR7, UR5 ;  /* 0x0000000500077c82 */ /* 0x000fe40008000000 */
[----:B------:R-:W-:Y:S02]  /*0460*/  IMAD.U32 R10, RZ, RZ, UR7 ;  /* 0x00000007ff0a7e24 */ /* 0x000fe4000f8e00ff */
[----:B------:R-:W-:Y:S01]  /*0470*/  FSEL R3, R2, UR8, P0 ;  /* 0x0000000802037c08 */ /* 0x000fe20008000000 */
[----:B------:R-:W-:Y:S01]  /*0480*/  IMAD.U32 R2, RZ, RZ, UR8 ;  /* 0x00000008ff027e24 */ /* 0x000fe2000f8e00ff */
[----:B------:R-:W-:Y:S01]  /*0490*/  SEL R22, R22, UR6, P0 ;  /* 0x0000000616167c07 */ /* 0x000fe20008000000 */
[----:B------:R-:W-:-:S05]  /*04a0*/  UMOV UR6, UR4 ;  /* 0x0000000400067c82 */ /* 0x000fca0008000000 */
[----:B------:R-:W-:Y:S01]  /*04b0*/  @P1 LOP3.LUT R3, R2, 0x80000, RZ, 0xfc, !PT ;  /* 0x0008000002031812 */ /* 0x000fe200078efcff */
[----:B------:R-:W-:-:S04]  /*04c0*/  IMAD.MOV.U32 R2, RZ, RZ, 0x1 ;  /* 0x00000001ff027424 */ /* 0x000fc800078e00ff */
[----:B------:R-:W-:-:S04]  /*04d0*/  IMAD.MOV.U32 R23, RZ, RZ, R3 ;  /* 0x000000ffff177224 */ /* 0x000fc800078e0003 */
[----:B------:R-:W0:Y:S02]  /*04e0*/  MUFU.RCP64H R3, R23 ;  /* 0x0000001700037308 */ /* 0x000e240000001800 */
[C---:B------:R-:W-:Y:S02]  /*04f0*/  DSETP.MIN.AND P0, P1, R22.reuse, UR4, PT ;  /* 0x0000000416007e2a */ /* 0x040fe4000b900000 */
[----:B0-----:R-:W-:-:S08]  /*0500*/  DFMA R6, -R22, R2, 1 ;  /* 0x3ff000001606742b */ /* 0x001fd00000000102 */
[----:B------:R-:W-:-:S08]  /*0510*/  DFMA R6, R6, R6, R6 ;  /* 0x000000060606722b */ /* 0x000fd00000000006 */
[----:B------:R-:W-:Y:S01]  /*0520*/  DFMA R6, R2, R6, R2 ;  /* 0x000000060206722b */ /* 0x000fe20000000002 */
[----:B------:R-:W-:-:S04]  /*0530*/  MOV R2, R23 ;  /* 0x0000001700027202 */ /* 0x000fc80000000f00 */
[----:B------:R-:W-:Y:S01]  /*0540*/  FSEL R3, R2, UR7, P0 ;  /* 0x0000000702037c08 */ /* 0x000fe20008000000 */
[----:B------:R-:W-:Y:S02]  /*0550*/  IMAD.MOV.U32 R2, RZ, RZ, R22 ;  /* 0x000000ffff027224 */ /* 0x000fe400078e0016 */
[----:B------:R-:W-:Y:S01]  /*0560*/  DFMA R8, -R22, R6, 1 ;  /* 0x3ff000001608742b */ /* 0x000fe20000000106 */
[----:B------:R-:W-:Y:S02]  /*0570*/  @P1 LOP3.LUT R3, R10, 0x80000, RZ, 0xfc, !PT ;  /* 0x000800000a031812 */ /* 0x000fe400078efcff */
[----:B------:R-:W-:-:S05]  /*0580*/  SEL R2, R2, UR6, P0 ;  /* 0x0000000602027c07 */ /* 0x000fca0008000000 */
[----:B------:R-:W-:Y:S02]  /*0590*/  DFMA R8, R6, R8, R6 ;  /* 0x000000080608722b */ /* 0x000fe40000000006 */
[----:B------:R-:W-:-:S08]  /*05a0*/  DMUL R10, R26, R2 ;  /* 0x000000021a0a7228 */ /* 0x000fd00000000000 */
[----:B------:R-:W-:Y:S02]  /*05b0*/  DMUL R26, R10, R8 ;  /* 0x000000080a1a7228 */ /* 0x000fe40000000000 */
[----:B------:R-:W-:-:S06]  /*05c0*/  FSETP.GEU.AND P1, PT, |R11|, 6.5827683646048100446e-37, PT ;  /* 0x036000000b00780b */ /* 0x000fcc0003f2e200 */
[----:B------:R-:W-:-:S08]  /*05d0*/  DFMA R6, -R22, R26, R10 ;  /* 0x0000001a1606722b */ /* 0x000fd0000000010a */
[----:B------:R-:W-:-:S10]  /*05e0*/  DFMA R26, R8, R6, R26 ;  /* 0x00000006081a722b */ /* 0x000fd4000000001a */
[----:B------:R-:W-:-:S05]  /*05f0*/  FFMA R6, RZ, R23, R27 ;  /* 0x00000017ff067223 */ /* 0x000fca000000001b */
[----:B------:R-:W-:-:S13]  /*0600*/  FSETP.GT.AND P0, PT, |R6|, 1.469367938527859385e-39, PT ;  /* 0x001000000600780b */ /* 0x000fda0003f04200 */
[----:B------:R-:W-:Y:S05]  /*0610*/  @P0 BRA P1, `(.L_x_3) ;  /* 0x0000000000200947 */ /* 0x000fea0000800000 */
[----:B------:R-:W-:Y:S01]  /*0620*/  IMAD.MOV.U32 R8, RZ, RZ, R10 ;  /* 0x000000ffff087224 */ /* 0x000fe200078e000a */
[----:B------:R-:W-:Y:S01]  /*0630*/  MOV R6, 0x680 ;  /* 0x0000068000067802 */ /* 0x000fe20000000f00 */
[----:B------:R-:W-:Y:S02]  /*0640*/  IMAD.MOV.U32 R7, RZ, RZ, R11 ;  /* 0x000000ffff077224 */ /* 0x000fe400078e000b */
[----:B------:R-:W-:Y:S02]  /*0650*/  IMAD.MOV.U32 R20, RZ, RZ, R22 ;  /* 0x000000ffff147224 */ /* 0x000fe400078e0016 */
[----:B------:R-:W-:-:S07]  /*0660*/  IMAD.MOV.U32 R21, RZ, RZ, R23 ;  /* 0x000000ffff157224 */ /* 0x000fce00078e0017 */
[----:B------:R-:W-:Y:S05]  /*0670*/  CALL.REL.NOINC `($__internal_0_$__cuda_sm20_div_rn_f64_full) ;  /* 0x0000003400a87944 */ /* 0x000fea0003c00000 */
[----:B------:R-:W-:Y:S01]  /*0680*/  MOV R26, R8 ;  /* 0x00000008001a7202 */ /* 0x000fe20000000f00 */
[----:B------:R-:W-:-:S07]  /*0690*/  IMAD.MOV.U32 R27, RZ, RZ, R9 ;  /* 0x000000ffff1b7224 */ /* 0x000fce00078e0009 */
.L_x_3:
[----:B------:R-:W0:Y:S01]  /*06a0*/  MUFU.RCP64H R7, R23 ;  /* 0x0000001700077308 */ /* 0x000e220000001800 */
[----:B------:R-:W-:-:S06]  /*06b0*/  IMAD.MOV.U32 R6, RZ, RZ, 0x1 ;  /* 0x00000001ff067424 */ /* 0x000fcc00078e00ff */
[----:B0-----:R-:W-:-:S08]  /*06c0*/  DFMA R8, -R22, R6, 1 ;  /* 0x3ff000001608742b */ /* 0x001fd00000000106 */
[----:B------:R-:W-:-:S08]  /*06d0*/  DFMA R8, R8, R8, R8 ;  /* 0x000000080808722b */ /* 0x000fd00000000008 */
[----:B------:R-:W-:Y:S02]  /*06e0*/  DFMA R8, R6, R8, R6 ;  /* 0x000000080608722b */ /* 0x000fe40000000006 */
[----:B------:R-:W-:-:S06]  /*06f0*/  DMUL R6, R24, R2 ;  /* 0x0000000218067228 */ /* 0x000fcc0000000000 */
[----:B------:R-:W-:-:S04]  /*0700*/  DFMA R10, -R22, R8, 1 ;  /* 0x3ff00000160a742b */ /* 0x000fc80000000108 */
[----:B------:R-:W-:-:S04]  /*0710*/  FSETP.GEU.AND P1, PT, |R7|, 6.5827683646048100446e-37, PT ;  /* 0x036000000700780b */ /* 0x000fc80003f2e200 */
[----:B------:R-:W-:-:S08]  /*0720*/  DFMA R10, R8, R10, R8 ;  /* 0x0000000a080a722b */ /* 0x000fd00000000008 */
[----:B------:R-:W-:-:S08]  /*0730*/  DMUL R8, R10, R6 ;  /* 0x000000060a087228 */ /* 0x000fd00000000000 */
        /* <DEDUP_REMOVED lines=8> */
[----:B------:R-:W-:-:S07]  /*07c0*/  IMAD.MOV.U32 R21, RZ, RZ, R23 ;  /* 0x000000ffff157224 */ /* 0x000fce00078e0017 */
[----:B------:R-:W-:Y:S05]  /*07d0*/  CALL.REL.NOINC `($__internal_0_$__cuda_sm20_div_rn_f64_full) ;  /* 0x0000003400507944 */ /* 0x000fea0003c00000 */
.L_x_4:
[----:B------:R-:W2:Y:S04]  /*07e0*/  LDG.E.64 R6, desc[UR16][R12.64+-0x18] ;  /* 0xffffe8100c067981 */ /* 0x000ea8000c1e1b00 */
[----:B------:R-:W3:Y:S01]  /*07f0*/  LDG.E.64 R2, desc[UR16][R12.64+-0x20] ;  /* 0xffffe0100c027981 */ /* 0x000ee2000c1e1b00 */
[----:B------:R-:W-:Y:S02]  /*0800*/  IMAD.MOV.U32 R11, RZ, RZ, 0x80000 ;  /* 0x00080000ff0b7424 */ /* 0x000fe400078e00ff */
[----:B------:R-:W-:Y:S01]  /*0810*/  IMAD.MOV.U32 R10, RZ, RZ, 0x80000 ;  /* 0x00080000ff0a7424 */ /* 0x000fe200078e00ff */
[----:B------:R-:W-:Y:S01]  /*0820*/  UMOV UR6, 0x47ae147b ;  /* 0x47ae147b00067882 */ /* 0x000fe20000000000 */
[----:B------:R-:W-:Y:S02]  /*0830*/  UMOV UR7, 0x3f847ae1 ;  /* 0x3f847ae100077882 */ /* 0x000fe40000000000 */
[----:B------:R-:W-:Y:S01]  /*0840*/  UMOV UR8, UR7 ;  /* 0x0000000700087c82 */ /* 0x000fe20008000000 */
[----:B------:R-:W-:-:S02]  /*0850*/  UMOV UR9, UR7 ;  /* 0x0000000700097c82 */ /* 0x000fc40008000000 */
[----:B------:R-:W-:Y:S01]  /*0860*/  MOV R18, UR9 ;  /* 0x0000000900127c02 */ /* 0x000fe20008000f00 */
[----:B--2---:R-:W-:Y:S02]  /*0870*/  DADD R6, R6, R8 ;  /* 0x0000000006067229 */ /* 0x004fe40000000008 */
[----:B---3--:R-:W-:-:S06]  /*0880*/  DADD R2, R2, R26 ;  /* 0x0000000002027229 */ /* 0x008fcc000000001a */
[----:B------:R-:W-:Y:S02]  /*0890*/  DSETP.MIN.AND P2, P3, R6, 1, PT ;  /* 0x3ff000000600742a */ /* 0x000fe40003b40000 */
[----:B------:R-:W-:Y:S02]  /*08a0*/  DSETP.MIN.AND P0, P1, R2, 1, PT ;  /* 0x3ff000000200742a */ /* 0x000fe40003900000 */
[----:B------:R-:W-:Y:S01]  /*08b0*/  MOV R8, R2 ;  /* 0x0000000200087202 */ /* 0x000fe20000000f00 */
[----:B------:R-:W-:-:S05]  /*08c0*/  IMAD.MOV.U32 R2, RZ, RZ, R7 ;  /* 0x000000ffff027224 */ /* 0x000fca00078e0007 */
[----:B------:R-:W-:-:S04]  /*08d0*/  FSEL R9, R2, 1.875, P2 ;  /* 0x3ff0000002097808 */ /* 0x000fc80001000000 */
[----:B------:R-:W-:Y:S02]  /*08e0*/  @P3 LOP3.LUT R9, R11, 0x3ff00000, RZ, 0xfc, !PT ;  /* 0x3ff000000b093812 */ /* 0x000fe400078efcff */
[----:B------:R-:W-:Y:S02]  /*08f0*/  FSEL R3, R3, 1.875, P0 ;  /* 0x3ff0000003037808 */ /* 0x000fe40000000000 */
[----:B------:R-:W-:Y:S01]  /*0900*/  @P1 LOP3.LUT R3, R10, 0x3ff00000, RZ, 0xfc, !PT ;  /* 0x3ff000000a031812 */ /* 0x000fe200078efcff */
[----:B------:R-:W-:Y:S01]  /*0910*/  IMAD.MOV.U32 R7, RZ, RZ, R9 ;  /* 0x000000ffff077224 */ /* 0x000fe200078e0009 */
[----:B------:R-:W-:Y:S02]  /*0920*/  SEL R2, R8, RZ, P0 ;  /* 0x000000ff08027207 */ /* 0x000fe40000000000 */
[----:B------:R-:W-:Y:S01]  /*0930*/  SEL R6, R6, RZ, P2 ;  /* 0x000000ff06067207 */ /* 0x000fe20001000000 */
[----:B------:R-:W-:-:S03]  /*0940*/  IMAD.MOV.U32 R8, RZ, RZ, R3 ;  /* 0x000000ffff087224 */ /* 0x000fc600078e0003 */
[----:B------:R-:W-:Y:S02]  /*0950*/  DSETP.MAX.AND P0, P1, R2, UR6, PT ;  /* 0x0000000602007e2a */ /* 0x000fe4000b90f000 */
[----:B------:R-:W-:Y:S01]  /*0960*/  DSETP.MAX.AND P2, P3, R6, UR6, PT ;  /* 0x0000000606007e2a */ /* 0x000fe2000bb4f000 */
[----:B------:R-:W-:-:S03]  /*0970*/  IMAD.U32 R10, RZ, RZ, UR8 ;  /* 0x00000008ff0a7e24 */ /* 0x000fc6000f8e00ff */
[----:B------:R-:W-:Y:S01]  /*0980*/  FSEL R9, R8, UR8, P0 ;  /* 0x0000000808097c08 */ /* 0x000fe20008000000 */
[----:B------:R-:W-:Y:S01]  /*0990*/  IMAD.MOV.U32 R8, RZ, RZ, R7 ;  /* 0x000000ffff087224 */ /* 0x000fe200078e0007 */
[----:B------:R-:W-:-:S04]  /*09a0*/  UMOV UR8, UR6 ;  /* 0x0000000600087c82 */ /* 0x000fc80008000000 */
[----:B------:R-:W-:Y:S02]  /*09b0*/  FSEL R11, R8, UR9, P2 ;  /* 0x00000009080b7c08 */ /* 0x000fe40009000000 */
[----:B------:R-:W-:Y:S02]  /*09c0*/  @P1 LOP3.LUT R9, R10, 0x80000, RZ, 0xfc, !PT ;  /* 0x000800000a091812 */ /* 0x000fe400078efcff */
[----:B------:R-:W-:Y:S02]  /*09d0*/  @P3 LOP3.LUT R11, R18, 0x80000, RZ, 0xfc, !PT ;  /* 0x00080000120b3812 */ /* 0x000fe400078efcff */
[----:B------:R-:W-:Y:S01]  /*09e0*/  SEL R2, R2, UR8, P0 ;  /* 0x0000000802027c07 */ /* 0x000fe20008000000 */
[----:B------:R-:W-:Y:S01]  /*09f0*/  IMAD.MOV.U32 R3, RZ, RZ, R9 ;  /* 0x000000ffff037224 */ /* 0x000fe200078e0009 */
[----:B------:R-:W-:Y:S01]  /*0a00*/  SEL R6, R6, UR6, P2 ;  /* 0x0000000606067c07 */ /* 0x000fe20009000000 */
[----:B------:R-:W-:-:S03]  /*0a10*/  IMAD.MOV.U32 R7, RZ, RZ, R11 ;  /* 0x000000ffff077224 */ /* 0x000fc600078e000b */
[----:B------:R-:W-:Y:S04]  /*0a20*/  STG.E.64 desc[UR16][R12.64+-0x20], R2 ;  /* 0xffffe0020c007986 */ /* 0x000fe8000c101b10 */
[----:B------:R0:W-:Y:S04]  /*0a30*/  STG.E.64 desc[UR16][R12.64+-0x18], R6 ;  /* 0xffffe8060c007986 */ /* 0x0001e8000c101b10 */
[----:B------:R-:W2:Y:S04]  /*0a40*/  LDG.E.64 R24, desc[UR16][R16.64+-0x8] ;  /* 0xfffff81010187981 */ /* 0x000ea8000c1e1b00 */
[----:B------:R-:W2:Y:S04]  /*0a50*/  LDG.E.64 R10, desc[UR16][R14.64+-0x8] ;  /* 0xfffff8100e0a7981 */ /* 0x000ea8000c1e1b00 */
[----:B------:R-:W3:Y:S04]  /*0a60*/  LDG.E.64 R26, desc[UR16][R16.64+-0x10] ;  /* 0xfffff010101a7981 */ /* 0x000ee8000c1e1b00 */
[----:B------:R-:W3:Y:S01]  /*0a70*/  LDG.E.64 R8, desc[UR16][R14.64+-0x10] ;  /* 0xfffff0100e087981 */ /* 0x000ee2000c1e1b00 */
[----:B0-----:R-:W-:Y:S01]  /*0a80*/  MOV R6, 0x0 ;  /* 0x0000000000067802 */ /* 0x001fe20000000f00 */
[----:B------:R-:W-:Y:S01]  /*0a90*/  IMAD.MOV.U32 R7, RZ, RZ, 0x3fd80000 ;  /* 0x3fd80000ff077424 */ /* 0x000fe200078e00ff */
[----:B--2---:R-:W-:-:S02]  /*0aa0*/  DADD R24, R24, R10 ;  /* 0x0000000018187229 */ /* 0x004fc4000000000a */
[----:B---3--:R-:W-:-:S06]  /*0ab0*/  DADD R26, R26, R8 ;  /* 0x000000001a1a7229 */ /* 0x008fcc0000000008 */
[----:B------:R-:W-:-:S08]  /*0ac0*/  DMUL R20, R24, R24 ;  /* 0x0000001818147228 */ /* 0x000fd00000000000 */
[----:B------:R-:W-:-:S06]  /*0ad0*/  DFMA R20, R26, R26, R20 ;  /* 0x0000001a1a14722b */ /* 0x000fcc0000000014 */
[----:B------:R-:W0:Y:S04]  /*0ae0*/  MUFU.RSQ64H R19, R21 ;  /* 0x0000001500137308 */ /* 0x000e280000001c00 */
[----:B------:R-:W-:-:S06]  /*0af0*/  VIADD R18, R21, 0xfcb00000 ;  /* 0xfcb0000015127836 */ /* 0x000fcc0000000000 */
[----:B0-----:R-:W-:-:S08]  /*0b00*/  DMUL R2, R18, R18 ;  /* 0x0000001212027228 */ /* 0x001fd00000000000 */
[----:B------:R-:W-:-:S08]  /*0b10*/  DFMA R2, R20, -R2, 1 ;  /* 0x3ff000001402742b */ /* 0x000fd00000000802 */
[----:B------:R-:W-:Y:S02]  /*0b20*/  DFMA R6, R2, R6, 0.5 ;  /* 0x3fe000000206742b */ /* 0x000fe40000000006 */
[----:B------:R-:W-:-:S08]  /*0b30*/  DMUL R2, R18, R2 ;  /* 0x0000000212027228 */ /* 0x000fd00000000000 */
[----:B------:R-:W-:Y:S01]  /*0b40*/  DFMA R22, R6, R2, R18 ;  /* 0x000000020616722b */ /* 0x000fe20000000012 */
[----:B------:R-:W-:-:S07]  /*0b50*/  ISETP.GE.U32.AND P0, PT, R18, 0x7ca00000, PT ;  /* 0x7ca000001200780c */ /* 0x000fce0003f06070 */
[----:B------:R-:W-:Y:S02]  /*0b60*/  DMUL R8, R20, R22 ;  /* 0x0000001614087228 */ /* 0x000fe40000000000 */
[----:B------:R-:W-:Y:S02]  /*0b70*/  VIADD R11, R23, 0xfff00000 ;  /* 0xfff00000170b7836 */ /* 0x000fe40000000000 */
[----:B------:R-:W-:-:S04]  /*0b80*/  IMAD.MOV.U32 R10, RZ, RZ, R22 ;  /* 0x000000ffff0a7224 */ /* 0x000fc800078e0016 */
[----:B------:R-:W-:-:S08]  /*0b90*/  DFMA R6, R8, -R8, R20 ;  /* 0x800000080806722b */ /* 0x000fd00000000014 */
[----:B------:R-:W-:Y:S01]  /*0ba0*/  DFMA R2, R6, R10, R8 ;  /* 0x0000000a0602722b */ /* 0x000fe20000000008 */
[----:B------:R-:W-:Y:S10]  /*0bb0*/  @!P0 BRA `(.L_x_5) ;  /* 0x0000000000188947 */ /* 0x000ff40003800000 */
[----:B------:R-:W-:Y:S01]  /*0bc0*/  MOV R10, R6 ;  /* 0x00000006000a7202 */ /* 0x000fe20000000f00 */
[----:B------:R-:W-:Y:S01]  /*0bd0*/  IMAD.MOV.U32 R2, RZ, RZ, R22 ;  /* 0x000000ffff027224 */ /* 0x000fe200078e0016 */
[----:B------:R-:W-:Y:S01]  /*0be0*/  MOV R6, 0xc10 ;  /* 0x00000c1000067802 */ /* 0x000fe20000000f00 */
[----:B------:R-:W-:-:S07]  /*0bf0*/  IMAD.MOV.U32 R19, RZ, RZ, R21 ;  /* 0x000000ffff137224 */ /* 0x000fce00078e0015 */
[----:B------:R-:W-:Y:S05]  /*0c00*/  CALL.REL.NOINC `($__internal_1_$__cuda_sm20_dsqrt_rn_f64_mediumpath_v1) ;  /* 0x0000003400cc7944 */ /* 0x000fea0003c00000 */
[----:B------:R-:W-:-:S07]  /*0c10*/  IMAD.MOV.U32 R3, RZ, RZ, R7 ;  /* 0x000000ffff037224 */ /* 0x000fce00078e0007 */
.L_x_5:
        /* <DEDUP_REMOVED lines=10> */
[----:B------:R-:W-:Y:S01]  /*0cc0*/  IMAD.MOV.U32 R2, RZ, RZ, 0x1 ;  /* 0x00000001ff027424 */ /* 0x000fe200078e00ff */
[----:B------:R-:W-:-:S04]  /*0cd0*/  UMOV UR6, UR4 ;  /* 0x0000000400067c82 */ /* 0x000fc80008000000 */
[----:B------:R-:W-:-:S04]  /*0ce0*/  @P1 LOP3.LUT R23, R6, 0x80000, RZ, 0xfc, !PT ;  /* 0x0008000006171812 */ /* 0x000fc800078efcff */
        /* <DEDUP_REMOVED lines=28> */
.L_x_6:
        /* <DEDUP_REMOVED lines=20> */
.L_x_7:
        /* <DEDUP_REMOVED lines=68> */
.L_x_8:
        /* <DEDUP_REMOVED lines=20> */
[----:B------:R-:W-:Y:S01]  /*1570*/  IMAD.MOV.U32 R2, RZ, RZ, R24 ;  /* 0x000000ffff027224 */ /* 0x000fe200078e0018 */
[----:B------:R-:W-:-:S04]  /*1580*/  @P1 LOP3.LUT R27, R8, 0x80000, RZ, 0xfc, !PT ;  /* 0x00080000081b1812 */ /* 0x000fc800078efcff */
[----:B------:R-:W-:Y:S01]  /*1590*/  SEL R26, R2, UR6, P0 ;  /* 0x00000006021a7c07 */ /* 0x000fe20008000000 */
[----:B------:R-:W-:-:S05]  /*15a0*/  DFMA R2, -R24, R6, 1 ;  /* 0x3ff000001802742b */ /* 0x000fca0000000106 */
[----:B------:R-:W-:-:S03]  /*15b0*/  DMUL R28, R28, R26 ;  /* 0x0000001a1c1c7228 */ /* 0x000fc60000000000 */
[----:B------:R-:W-:-:S07]  /*15c0*/  DFMA R2, R6, R2, R6 ;  /* 0x000000020602722b */ /* 0x000fce0000000006 */
[----:B------:R-:W-:Y:S01]  /*15d0*/  FSETP.GEU.AND P1, PT, |R29|, 6.5827683646048100446e-37, PT ;  /* 0x036000001d00780b */ /* 0x000fe20003f2e200 */
        /* <DEDUP_REMOVED lines=14> */
.L_x_9:
[----:B------:R-:W0:Y:S01]  /*16c0*/  MUFU.RCP64H R7, R25 ;  /* 0x0000001900077308 */ /* 0x000e220000001800 */
[----:B------:R-:W-:Y:S01]  /*16d0*/  IMAD.MOV.U32 R6, RZ, RZ, 0x1 ;  /* 0x00000001ff067424 */ /* 0x000fe200078e00ff */
[----:B------:R-:W-:-:S10]  /*16e0*/  DMUL R22, R22, R26 ;  /* 0x0000001a16167228 */ /* 0x000fd40000000000 */
[----:B------:R-:W-:Y:S01]  /*16f0*/  FSETP.GEU.AND P1, PT, |R23|, 6.5827683646048100446e-37, PT ;  /* 0x036000001700780b */ /* 0x000fe20003f2e200 */
[----:B0-----:R-:W-:-:S08]  /*1700*/  DFMA R8, -R24, R6, 1 ;  /* 0x3ff000001808742b */ /* 0x001fd00000000106 */
[----:B------:R-:W-:-:S08]  /*1710*/  DFMA R8, R8, R8, R8 ;  /* 0x000000080808722b */ /* 0x000fd00000000008 */
[----:B------:R-:W-:-:S08]  /*1720*/  DFMA R8, R6, R8, R6 ;  /* 0x000000080608722b */ /* 0x000fd00000000006 */
[----:B------:R-:W-:-:S08]  /*1730*/  DFMA R6, -R24, R8, 1 ;  /* 0x3ff000001806742b */ /* 0x000fd00000000108 */
        /* <DEDUP_REMOVED lines=8> */
[----:B------:R-:W-:Y:S01]  /*17c0*/  MOV R21, R25 ;  /* 0x0000001900157202 */ /* 0x000fe20000000f00 */
[----:B------:R-:W-:Y:S01]  /*17d0*/  IMAD.MOV.U32 R7, RZ, RZ, R23 ;  /* 0x000000ffff077224 */ /* 0x000fe200078e0017 */
[----:B------:R-:W-:Y:S01]  /*17e0*/  MOV R6, 0x1810 ;  /* 0x0000181000067802 */ /* 0x000fe20000000f00 */
[----:B------:R-:W-:-:S07]  /*17f0*/  IMAD.MOV.U32 R20, RZ, RZ, R24 ;  /* 0x000000ffff147224 */ /* 0x000fce00078e0018 */
[----:B------:R-:W-:Y:S05]  /*1800*/  CALL.REL.NOINC `($__internal_0_$__cuda_sm20_div_rn_f64_full) ;  /* 0x0000002400447944 */ /* 0x000fea0003c00000 */
.L_x_10:
[----:B------:R-:W2:Y:S04]  /*1810*/  LDG.E.64 R6, desc[UR16][R12.64] ;  /* 0x000000100c067981 */ /* 0x000ea8000c1e1b00 */
[----:B------:R-:W3:Y:S01]  /*1820*/  LDG.E.64 R10, desc[UR16][R12.64+0x8] ;  /* 0x000008100c0a7981 */ /* 0x000ee2000c1e1b00 */
[----:B------:R-:W-:Y:S01]  /*1830*/  UMOV UR6, 0x47ae147b ;  /* 0x47ae147b00067882 */ /* 0x000fe20000000000 */
[----:B------:R-:W-:Y:S02]  /*1840*/  UMOV UR7, 0x3f847ae1 ;  /* 0x3f847ae100077882 */ /* 0x000fe40000000000 */
[----:B------:R-:W-:Y:S01]  /*1850*/  UMOV UR8, UR7 ;  /* 0x0000000700087c82 */ /* 0x000fe20008000000 */
[----:B------:R-:W-:Y:S02]  /*1860*/  UMOV UR9, UR7 ;  /* 0x0000000700097c82 */ /* 0x000fe40008000000 */
[----:B------:R-:W-:Y:S01]  /*1870*/  MOV R18, UR9 ;  /* 0x0000000900127c02 */ /* 0x000fe20008000f00 */
[----:B--2---:R-:W-:-:S02]  /*1880*/  DADD R6, R6, R2 ;  /* 0x0000000006067229 */ /* 0x004fc40000000002 */
[----:B---3--:R-:W-:Y:S01]  /*1890*/  DADD R10, R10, R8 ;  /* 0x000000000a0a7229 */ /* 0x008fe20000000008 */
[----:B------:R-:W-:-:S05]  /*18a0*/  IMAD.MOV.U32 R8, RZ, RZ, 0x80000 ;  /* 0x00080000ff087424 */ /* 0x000fca00078e00ff */
[----:B------:R-:W-:Y:S01]  /*18b0*/  DSETP.MIN.AND P0, P1, R6, 1, PT ;  /* 0x3ff000000600742a */ /* 0x000fe20003900000 */
[----:B------:R-:W-:Y:S02]  /*18c0*/  IMAD.MOV.U32 R9, RZ, RZ, 0x80000 ;  /* 0x00080000ff097424 */ /* 0x000fe400078e00ff */
[----:B------:R-:W-:Y:S01]  /*18d0*/  IMAD.MOV.U32 R2, RZ, RZ, R6 ;  /* 0x000000ffff027224 */ /* 0x000fe200078e0006 */
[----:B------:R-:W-:Y:S01]  /*18e0*/  DSETP.MIN.AND P2, P3, R10, 1, PT ;  /* 0x3ff000000a00742a */ /* 0x000fe20003b40000 */
[----:B------:R-:W-:Y:S01]  /*18f0*/  IMAD.MOV.U32 R6, RZ, RZ, R11 ;  /* 0x000000ffff067224 */ /* 0x000fe200078e000b */
[----:B------:R-:W-:Y:S02]  /*1900*/  FSEL R3, R7, 1.875, P0 ;  /* 0x3ff0000007037808 */ /* 0x000fe40000000000 */
[----:B------:R-:W-:Y:S02]  /*1910*/  SEL R2, R2, RZ, P0 ;  /* 0x000000ff02027207 */ /* 0x000fe40000000000 */
[----:B------:R-:W-:-:S02]  /*1920*/  FSEL R7, R6, 1.875, P2 ;  /* 0x3ff0000006077808 */ /* 0x000fc40001000000 */
[----:B------:R-:W-:Y:S01]  /*1930*/  SEL R6, R10, RZ, P2 ;  /* 0x000000ff0a067207 */ /* 0x000fe20001000000 */
[----:B------:R-:W-:Y:S01]  /*1940*/  IMAD.U32 R10, RZ, RZ, UR8 ;  /* 0x00000008ff0a7e24 */ /* 0x000fe2000f8e00ff */
[----:B------:R-:W-:-:S04]  /*1950*/  @P1 LOP3.LUT R3, R8, 0x3ff00000, RZ, 0xfc, !PT ;  /* 0x3ff0000008031812 */ /* 0x000fc800078efcff */
[----:B------:R-:W-:Y:S01]  /*1960*/  @P3 LOP3.LUT R7, R9, 0x3ff00000, RZ, 0xfc, !PT ;  /* 0x3ff0000009073812 */ /* 0x000fe200078efcff */
[----:B------:R-:W-:Y:S01]  /*1970*/  IMAD.MOV.U32 R8, RZ, RZ, R3 ;  /* 0x000000ffff087224 */ /* 0x000fe200078e0003 */
[----:B------:R-:W-:-:S04]  /*1980*/  DSETP.MAX.AND P0, P1, R2, UR6, PT ;  /* 0x0000000602007e2a */ /* 0x000fc8000b90f000 */
[----:B------:R-:W-:Y:S02]  /*1990*/  DSETP.MAX.AND P2, P3, R6, UR6, PT ;  /* 0x0000000606007e2a */ /* 0x000fe4000bb4f000 */
[----:B------:R-:W-:Y:S01]  /*19a0*/  FSEL R9, R8, UR8, P0 ;  /* 0x0000000808097c08 */ /* 0x000fe20008000000 */
[----:B------:R-:W-:Y:S01]  /*19b0*/  IMAD.MOV.U32 R8, RZ, RZ, R7 ;  /* 0x000000ffff087224 */ /* 0x000fe200078e0007 */
[----:B------:R-:W-:Y:S02]  /*19c0*/  UMOV UR8, UR6 ;  /* 0x0000000600087c82 */ /* 0x000fe40008000000 */
[----:B------:R-:W-:Y:S02]  /*19d0*/  SEL R6, R6, UR6, P2 ;  /* 0x0000000606067c07 */ /* 0x000fe40009000000 */
[----:B------:R-:W-:Y:S02]  /*19e0*/  SEL R2, R2, UR8, P0 ;  /* 0x0000000802027c07 */ /* 0x000fe40008000000 */
[----:B------:R-:W-:-:S02]  /*19f0*/  FSEL R11, R8, UR9, P2 ;  /* 0x00000009080b7c08 */ /* 0x000fc40009000000 */
[----:B------:R-:W-:Y:S02]  /*1a00*/  @P1 LOP3.LUT R9, R10, 0x80000, RZ, 0xfc, !PT ;  /* 0x000800000a091812 */ /* 0x000fe400078efcff */
[----:B------:R-:W-:-:S03]  /*1a10*/  @P3 LOP3.LUT R11, R18, 0x80000, RZ, 0xfc, !PT ;  /* 0x00080000120b3812 */ /* 0x000fc600078efcff */
[----:B------:R-:W-:Y:S02]  /*1a20*/  IMAD.MOV.U32 R3, RZ, RZ, R9 ;  /* 0x000000ffff037224 */ /* 0x000fe400078e0009 */
        /* <DEDUP_REMOVED lines=33> */
.L_x_11:
        /* <DEDUP_REMOVED lines=41> */
.L_x_12:
        /* <DEDUP_REMOVED lines=21> */
.L_x_13:
[----:B------:R-:W2:Y:S04]  /*2020*/  LDG.E.64 R6, desc[UR16][R12.64+0x10] ;  /* 0x000010100c067981 */ /* 0x000ea8000c1e1b00 */
[----:B------:R-:W3:Y:S01]  /*2030*/  LDG.E.64 R10, desc[UR16][R12.64+0x18] ;  /* 0x000018100c0a7981 */ /* 0x000ee2000c1e1b00 */
[----:B------:R-:W-:Y:S01]  /*2040*/  UMOV UR6, 0x47ae147b ;  /* 0x47ae147b00067882 */ /* 0x000fe20000000000 */
[----:B------:R-:W-:Y:S01]  /*2050*/  UMOV UR7, 0x3f847ae1 ;  /* 0x3f847ae100077882 */ /* 0x000fe20000000000 */
[----:B------:R-:W-:Y:S01]  /*2060*/  IADD3 R0, PT, PT, R0, 0x4, RZ ;  /* 0x0000000400007810 */ /* 0x000fe20007ffe0ff */
        /* <DEDUP_REMOVED lines=23> */
[----:B------:R-:W-:-:S04]  /*21e0*/  UMOV UR8, UR6 ;  /* 0x0000000600087c82 */ /* 0x000fc80008000000 */
[----:B------:R-:W-:Y:S01]  /*21f0*/  FSEL R11, R8, UR9, P2 ;  /* 0x00000009080b7c08 */ /* 0x000fe20009000000 */
[----:B------:R-:W-:Y:S01]  /*2200*/  IMAD.MOV.U32 R8, RZ, RZ, R6 ;  /* 0x000000ffff087224 */ /* 0x000fe200078e0006 */
[----:B------:R-:W-:Y:S02]  /*2210*/  @P1 LOP3.LUT R9, R10, 0x80000, RZ, 0xfc, !PT ;  /* 0x000800000a091812 */ /* 0x000fe400078efcff */
[----:B------:R-:W-:Y:S02]  /*2220*/  SEL R6, R2, UR8, P0 ;  /* 0x0000000802067c07 */ /* 0x000fe40008000000 */
[----:B------:R-:W-:Y:S01]  /*2230*/  @P3 LOP3.LUT R11, R18, 0x80000, RZ, 0xfc, !PT ;  /* 0x00080000120b3812 */ /* 0x000fe200078efcff */
[----:B------:R-:W-:Y:S01]  /*2240*/  IMAD.MOV.U32 R7, RZ, RZ, R9 ;  /* 0x000000ffff077224 */ /* 0x000fe200078e0009 */
[----:B------:R-:W-:Y:S02]  /*2250*/  SEL R8, R8, UR6, P2 ;  /* 0x0000000608087c07 */ /* 0x000fe40009000000 */
[----:B------:R-:W-:Y:S01]  /*2260*/  ISETP.NE.AND P0, PT, R0, RZ, PT ;  /* 0x000000ff0000720c */ /* 0x000fe20003f05270 */
[----:B------:R-:W-:Y:S01]  /*2270*/  IMAD.MOV.U32 R9, RZ, RZ, R11 ;  /* 0x000000ffff097224 */ /* 0x000fe200078e000b */
[----:B------:R1:W-:Y:S01]  /*2280*/  STG.E.64 desc[UR16][R12.64+0x10], R6 ;  /* 0x000010060c007986 */ /* 0x0003e2000c101b10 */
[----:B------:R-:W-:-:S02]  /*2290*/  IADD3 R16, P1, PT, R16, 0x40, RZ ;  /* 0x0000004010107810 */ /* 0x000fc40007f3e0ff */
[----:B------:R-:W-:Y:S01]  /*22a0*/  IADD3 R14, P2, PT, R14, 0x40, RZ ;  /* 0x000000400e0e7810 */ /* 0x000fe20007f5e0ff */
[----:B------:R1:W-:Y:S01]  /*22b0*/  STG.E.64 desc[UR16][R12.64+0x18], R8 ;  /* 0x000018080c007986 */ /* 0x0003e2000c101b10 */
[----:B------:R-:W-:Y:S01]  /*22c0*/  IADD3 R2, P3, PT, R12, 0x40, RZ ;  /* 0x000000400c027810 */ /* 0x000fe20007f7e0ff */
[----:B------:R-:W-:Y:S02]  /*22d0*/  IMAD.X R17, RZ, RZ, R17, P1 ;  /* 0x000000ffff117224 */ /* 0x000fe400008e0611 */
[----:B------:R-:W-:Y:S02]  /*22e0*/  IMAD.X R15, RZ, RZ, R15, P2 ;  /* 0x000000ffff0f7224 */ /* 0x000fe400010e060f */
[----:B------:R-:W-:Y:S01]  /*22f0*/  IMAD.X R3, RZ, RZ, R13, P3 ;  /* 0x000000ffff037224 */ /* 0x000fe200018e060d */
[----:B------:R-:W-:Y:S07]  /*2300*/  @P0 BRA `(.L_x_14) ;  /* 0xffffffdc00b80947 */ /* 0x000fee000383ffff */
.L_x_1:
[----:B------:R-:W-:-:S13]  /*2310*/  ISETP.NE.AND P0, PT, R5, RZ, PT ;  /* 0x000000ff0500720c */ /* 0x000fda0003f05270 */
[----:B0-----:R-:W-:Y:S05]  /*2320*/  @!P0 EXIT ;  /* 0x000000000000894d */ /* 0x001fea0003800000 */
[----:B------:R-:W-:-:S13]  /*2330*/  ISETP.NE.AND P0, PT, R5, 0x1, PT ;  /* 0x000000010500780c */ /* 0x000fda0003f05270 */
[----:B------:R-:W-:Y:S05]  /*2340*/  @!P0 BRA `(.L_x_15) ;  /* 0x0000001000388947 */ /* 0x000fea0003800000 */
[----:B------:R-:W0:Y:S01]  /*2350*/  LDC.64 R24, c[0x0][0x388] ;  /* 0x0000e200ff187b82 */ /* 0x000e220000000a00 */
[----:B------:R-:W-:-:S07]  /*2360*/  IMAD.SHL.U32 R3, R4, 0x2, RZ ;  /* 0x0000000204037824 */ /* 0x000fce00078e00ff */
[----:B------:R-:W2:Y:S01]  /*2370*/  LDC.64 R22, c[0x0][0x390] ;  /* 0x0000e400ff167b82 */ /* 0x000ea20000000a00 */
[----:B0-----:R-:W-:-:S05]  /*2380*/  IMAD.WIDE.U32 R24, R3, 0x8, R24 ;  /* 0x0000000803187825 */ /* 0x001fca00078e0018 */
[----:B------:R-:W3:Y:S01]  /*2390*/  LDG.E.64 R16, desc[UR16][R24.64+0x8] ;  /* 0x0000081018107981 */ /* 0x000ee2000c1e1b00 */
[----:B--2---:R-:W-:-:S03]  /*23a0*/  IMAD.WIDE.U32 R22, R3, 0x8, R22 ;  /* 0x0000000803167825 */ /* 0x004fc600078e0016 */
[----:B------:R-:W2:Y:S04]  /*23b0*/  LDG.E.64 R26, desc[UR16][R24.64] ;  /* 0x00000010181a7981 */ /* 0x000ea8000c1e1b00 */
[----:B-1----:R-:W3:Y:S04]  /*23c0*/  LDG.E.64 R8, desc[UR16][R22.64+0x8] ;  /* 0x0000081016087981 */ /* 0x002ee8000c1e1b00 */
[----:B------:R-:W2:Y:S01]  /*23d0*/  LDG.E.64 R6, desc[UR16][R22.64] ;  /* 0x0000001016067981 */ /* 0x000ea2000c1e1b00 */
[----:B---3--:R-:W-:Y:S02]  /*23e0*/  DADD R16, R16, R8 ;  /* 0x0000000010107229 */ /* 0x008fe40000000008 */
[----:B--2---:R-:W-:-:S06]  /*23f0*/  DADD R26, R26, R6 ;  /* 0x000000001a1a7229 */ /* 0x004fcc0000000006 */
[----:B------:R-:W-:-:S08]  /*2400*/  DMUL R20, R16, R16 ;  /* 0x0000001010147228 */ /* 0x000fd00000000000 */
[----:B------:R-:W-:-:S06]  /*2410*/  DFMA R20, R26, R26, R20 ;  /* 0x0000001a1a14722b */ /* 0x000fcc0000000014 */
[----:B------:R-:W0:Y:S04]  /*2420*/  MUFU.RSQ64H R19, R21 ;  /* 0x0000001500137308 */ /* 0x000e280000001c00 */
[----:B------:R-:W-:Y:S01]  /*2430*/  VIADD R18, R21, 0xfcb00000 ;  /* 0xfcb0000015127836 */ /* 0x000fe20000000000 */
[----:B------:R-:W-:Y:S01]  /*2440*/  MOV R8, 0x0 ;  /* 0x0000000000087802 */ /* 0x000fe20000000f00 */
[----:B------:R-:W-:-:S04]  /*2450*/  IMAD.MOV.U32 R9, RZ, RZ, 0x3fd80000 ;  /* 0x3fd80000ff097424 */ /* 0x000fc800078e00ff */
        /* <DEDUP_REMOVED lines=12> */
[----:B------:R-:W-:Y:S01]  /*2520*/  IMAD.MOV.U32 R2, RZ, RZ, R12 ;  /* 0x000000ffff027224 */ /* 0x000fe200078e000c */
[----:B------:R-:W-:Y:S01]  /*2530*/  MOV R10, R14 ;  /* 0x0000000e000a7202 */ /* 0x000fe20000000f00 */
[----:B------:R-:W-:Y:S01]  /*2540*/  IMAD.MOV.U32 R19, RZ, RZ, R21 ;  /* 0x000000ffff137224 */ /* 0x000fe200078e0015 */
[----:B------:R-:W-:Y:S01]  /*2550*/  MOV R6, 0x2580 ;  /* 0x0000258000067802 */ /* 0x000fe20000000f00 */
[----:B------:R-:W-:-:S07]  /*2560*/  IMAD.MOV.U32 R7, RZ, RZ, R15 ;  /* 0x000000ffff077224 */ /* 0x000fce00078e000f */
[----:B------:R-:W-:Y:S05]  /*2570*/  CALL.REL.NOINC `($__internal_1_$__cuda_sm20_dsqrt_rn_f64_mediumpath_v1) ;  /* 0x0000001c00707944 */ /* 0x000fea0003c00000 */
[----:B------:R-:W-:-:S07]  /*2580*/  IMAD.MOV.U32 R6, RZ, RZ, R2 ;  /* 0x000000ffff067224 */ /* 0x000fce00078e0002 */
.L_x_16:
[----:B------:R-:W-:Y:S01]  /*2590*/  UMOV UR4, 0x47ae147b ;  /* 0x47ae147b00047882 */ /* 0x000fe20000000000 */
[----:B------:R-:W-:Y:S01]  /*25a0*/  UMOV UR5, 0x3f847ae1 ;  /* 0x3f847ae100057882 */ /* 0x000fe20000000000 */
[----:B------:R-:W-:Y:S01]  /*25b0*/  IMAD.MOV.U32 R0, RZ, RZ, R7 ;  /* 0x000000ffff007224 */ /* 0x000fe200078e0007 */
[----:B------:R-:W-:Y:S01]  /*25c0*/  DSETP.MAX.AND P0, P1, R6, UR4, PT ;  /* 0x0000000406007e2a */ /* 0x000fe2000b90f000 */
[----:B------:R-:W-:-:S05]  /*25d0*/  UMOV UR6, UR5 ;  /* 0x0000000500067c82 */ /* 0x000fca0008000000 */
[----:B------:R-:W-:Y:S01]  /*25e0*/  FSEL R15, R0, UR6, P0 ;  /* 0x00000006000f7c08 */ /* 0x000fe20008000000 */
[----:B------:R-:W-:Y:S01]  /*25f0*/  IMAD.U32 R0, RZ, RZ, UR6 ;  /* 0x00000006ff007e24 */ /* 0x000fe2000f8e00ff */
[----:B------:R-:W-:Y:S01]  /*2600*/  SEL R14, R6, UR4, P0 ;  /* 0x00000004060e7c07 */ /* 0x000fe20008000000 */
[----:B------:R-:W0:Y:S01]  /*2610*/  LDCU.64 UR4, c[0x0][0x3a0] ;  /* 0x00007400ff0477ac */ /* 0x000e220008000a00 */
[----:B------:R-:W-:-:S04]  /*2620*/  IMAD.MOV.U32 R6, RZ, RZ, 0x1 ;  /* 0x00000001ff067424 */ /* 0x000fc800078e00ff */
[----:B------:R-:W-:-:S04]  /*2630*/  @P1 LOP3.LUT R15, R0, 0x80000, RZ, 0xfc, !PT ;  /* 0x00080000000f1812 */ /* 0x000fc800078efcff */
[----:B------:R-:W1:Y:S01]  /*2640*/  MUFU.RCP64H R7, R15 ;  /* 0x0000000f00077308 */ /* 0x000e620000001800 */
[----:B------:R-:W-:Y:S01]  /*2650*/  IMAD.MOV.U32 R0, RZ, RZ, R15 ;  /* 0x000000ffff007224 */ /* 0x000fe200078e000f */
[----:B0-----:R-:W-:Y:S01]  /*2660*/  DSETP.MIN.AND P0, P1, R14, UR4, PT ;  /* 0x000000040e007e2a */ /* 0x001fe2000b900000 */
[----:B------:R-:W-:Y:S01]  /*2670*/  MOV R2, UR5 ;  /* 0x0000000500027c02 */ /* 0x000fe20008000f00 */
[----:B------:R-:W-:-:S04]  /*2680*/  UMOV UR6, UR4 ;  /* 0x0000000400067c82 */ /* 0x000fc80008000000 */
[----:B------:R-:W-:Y:S01]  /*2690*/  FSEL R13, R0, UR5, P0 ;  /* 0x00000005000d7c08 */ /* 0x000fe20008000000 */
[----:B------:R-:W-:Y:S01]  /*26a0*/  IMAD.MOV.U32 R0, RZ, RZ, R14 ;  /* 0x000000ffff007224 */ /* 0x000fe200078e000e */
[----:B-1----:R-:W-:-:S04]  /*26b0*/  DFMA R8, -R14, R6, 1 ;  /* 0x3ff000000e08742b */ /* 0x002fc80000000106 */
[----:B------:R-:W-:Y:S02]  /*26c0*/  SEL R12, R0, UR6, P0 ;  /* 0x00000006000c7c07 */ /* 0x000fe40008000000 */
[----:B------:R-:W-:Y:S02]  /*26d0*/  @P1 LOP3.LUT R13, R2, 0x80000, RZ, 0xfc, !PT ;  /* 0x00080000020d1812 */ /* 0x000fe400078efcff */
[----:B------:R-:W-:-:S04]  /*26e0*/  DFMA R8, R8, R8, R8 ;  /* 0x000000080808722b */ /* 0x000fc80000000008 */
[----:B------:R-:W-:-:S04]  /*26f0*/  DMUL R10, R26, R12 ;  /* 0x0000000c1a0a7228 */ /* 0x000fc80000000000 */
[----:B------:R-:W-:-:S06]  /*2700*/  DFMA R8, R6, R8, R6 ;  /* 0x000000080608722b */ /* 0x000fcc0000000006 */
[----:B------:R-:W-:Y:S02]  /*2710*/  FSETP.GEU.AND P1, PT, |R11|, 6.5827683646048100446e-37, PT ;  /* 0x036000000b00780b */ /* 0x000fe40003f2e200 */
        /* <DEDUP_REMOVED lines=14> */
[----:B------:R-:W-:Y:S02]  /*2800*/  IMAD.MOV.U32 R26, RZ, RZ, R8 ;  /* 0x000000ffff1a7224 */ /* 0x000fe400078e0008 */
[----:B------:R-:W-:-:S07]  /*2810*/  IMAD.MOV.U32 R27, RZ, RZ, R9 ;  /* 0x000000ffff1b7224 */ /* 0x000fce00078e0009 */
.L_x_17:
        /* <DEDUP_REMOVED lines=21> */
.L_x_18:
[----:B------:R-:W0:Y:S02]  /*2970*/  LDC.64 R12, c[0x0][0x380] ;  /* 0x0000e000ff0c7b82 */ /* 0x000e240000000a00 */
[----:B0-----:R-:W-:-:S05]  /*2980*/  IMAD.WIDE.U32 R12, R3, 0x8, R12 ;  /* 0x00000008030c7825 */ /* 0x001fca00078e000c */
[----:B------:R-:W2:Y:S04]  /*2990*/  LDG.E.64 R10, desc[UR16][R12.64+0x8] ;  /* 0x000008100c0a7981 */ /* 0x000ea8000c1e1b00 */
[----:B------:R-:W3:Y:S01]  /*29a0*/  LDG.E.64 R6, desc[UR16][R12.64] ;  /* 0x000000100c067981 */ /* 0x000ee2000c1e1b00 */
[----:B------:R-:W-:Y:S01]  /*29b0*/  IMAD.MOV.U32 R5, RZ, RZ, 0x80000 ;  /* 0x00080000ff057424 */ /* 0x000fe200078e00ff */
[----:B------:R-:W-:Y:S01]  /*29c0*/  UMOV UR4, 0x47ae147b ;  /* 0x47ae147b00047882 */ /* 0x000fe20000000000 */
[----:B------:R-:W-:Y:S02]  /*29d0*/  UMOV UR5, 0x3f847ae1 ;  /* 0x3f847ae100057882 */ /* 0x000fe40000000000 */
[----:B------:R-:W-:Y:S01]  /*29e0*/  UMOV UR6, UR5 ;  /* 0x0000000500067c82 */ /* 0x000fe20008000000 */
[----:B------:R-:W-:Y:S01]  /*29f0*/  UMOV UR7, UR5 ;  /* 0x0000000500077c82 */ /* 0x000fe20008000000 */
[----:B--2---:R-:W-:-:S02]  /*2a00*/  DADD R10, R10, R8 ;  /* 0x000000000a0a7229 */ /* 0x004fc40000000008 */
[----:B---3--:R-:W-:-:S06]  /*2a10*/  DADD R6, R6, R26 ;  /* 0x0000000006067229 */ /* 0x008fcc000000001a */
[----:B------:R-:W-:Y:S02]  /*2a20*/  DSETP.MIN.AND P2, P3, R10, 1, PT ;  /* 0x3ff000000a00742a */ /* 0x000fe40003b40000 */
[----:B------:R-:W-:Y:S01]  /*2a30*/  DSETP.MIN.AND P0, P1, R6, 1, PT ;  /* 0x3ff000000600742a */ /* 0x000fe20003900000 */
[----:B------:R-:W-:Y:S02]  /*2a40*/  IMAD.MOV.U32 R2, RZ, RZ, R11 ;  /* 0x000000ffff027224 */ /* 0x000fe400078e000b */
[----:B------:R-:W-:Y:S02]  /*2a50*/  IMAD.MOV.U32 R8, RZ, RZ, 0x80000 ;  /* 0x00080000ff087424 */ /* 0x000fe400078e00ff */
[----:B------:R-:W-:Y:S01]  /*2a60*/  IMAD.MOV.U32 R0, RZ, RZ, R6 ;  /* 0x000000ffff007224 */ /* 0x000fe200078e0006 */
[----:B------:R-:W-:Y:S02]  /*2a70*/  FSEL R9, R2, 1.875, P2 ;  /* 0x3ff0000002097808 */ /* 0x000fe40001000000 */
[----:B------:R-:W-:-:S04]  /*2a80*/  FSEL R7, R7, 1.875, P0 ;  /* 0x3ff0000007077808 */ /* 0x000fc80000000000 */
[----:B------:R-:W-:Y:S02]  /*2a90*/  @P3 LOP3.LUT R9, R8, 0x3ff00000, RZ, 0xfc, !PT ;  /* 0x3ff0000008093812 */ /* 0x000fe400078efcff */
[----:B------:R-:W-:Y:S02]  /*2aa0*/  SEL R6, R0, RZ, P0 ;  /* 0x000000ff00067207 */ /* 0x000fe40000000000 */
[----:B------:R-:W-:Y:S02]  /*2ab0*/  @P1 LOP3.LUT R7, R5, 0x3ff00000, RZ, 0xfc, !PT ;  /* 0x3ff0000005071812 */ /* 0x000fe400078efcff */
[----:B------:R-:W-:-:S04]  /*2ac0*/  SEL R8, R10, RZ, P2 ;  /* 0x000000ff0a087207 */ /* 0x000fc80001000000 */
[----:B------:R-:W-:Y:S02]  /*2ad0*/  DSETP.MAX.AND P0, P1, R6, UR4, PT ;  /* 0x0000000406007e2a */ /* 0x000fe4000b90f000 */
[----:B------:R-:W-:Y:S01]  /*2ae0*/  DSETP.MAX.AND P2, P3, R8, UR4, PT ;  /* 0x0000000408007e2a */ /* 0x000fe2000bb4f000 */
[----:B------:R-:W-:Y:S01]  /*2af0*/  IMAD.MOV.U32 R0, RZ, RZ, R7 ;  /* 0x000000ffff007224 */ /* 0x000fe200078e0007 */
[----:B------:R-:W-:Y:S01]  /*2b00*/  MOV R2, UR6 ;  /* 0x0000000600027c02 */ /* 0x000fe20008000f00 */
        /* <DEDUP_REMOVED lines=17> */
[----:B0-----:R-:W-:-:S02]  /*2c20*/  IMAD.MOV.U32 R8, RZ, RZ, 0x0 ;  /* 0x00000000ff087424 */ /* 0x001fc400078e00ff */
[----:B------:R-:W-:Y:S01]  /*2c30*/  IMAD.MOV.U32 R9, RZ, RZ, 0x3fd80000 ;  /* 0x3fd80000ff097424 */ /* 0x000fe200078e00ff */
[----:B--2---:R-:W-:Y:S02]  /*2c40*/  DADD R26, R26, R14 ;  /* 0x000000001a1a7229 */ /* 0x004fe4000000000e */
[----:B---3--:R-:W-:-:S06]  /*2c50*/  DADD R28, R28, R10 ;  /* 0x000000001c1c7229 */ /* 0x008fcc000000000a */
[----:B------:R-:W-:-:S08]  /*2c60*/  DMUL R20, R26, R26 ;  /* 0x0000001a1a147228 */ /* 0x000fd00000000000 */
[----:B------:R-:W-:-:S06]  /*2c70*/  DFMA R20, R28, R28, R20 ;  /* 0x0000001c1c14722b */ /* 0x000fcc0000000014 */
[----:B------:R-:W0:Y:S04]  /*2c80*/  MUFU.RSQ64H R19, R21 ;  /* 0x0000001500137308 */ /* 0x000e280000001c00 */
[----:B------:R-:W-:-:S06]  /*2c90*/  IADD3 R18, PT, PT, R21, -0x3500000, RZ ;  /* 0xfcb0000015127810 */ /* 0x000fcc0007ffe0ff */
        /* <DEDUP_REMOVED lines=16> */
[----:B------:R-:W-:Y:S02]  /*2da0*/  IMAD.MOV.U32 R7, RZ, RZ, R17 ;  /* 0x000000ffff077224 */ /* 0x000fe400078e0011 */
[----:B------:R-:W-:Y:S02]  /*2db0*/  IMAD.MOV.U32 R8, RZ, RZ, R14 ;  /* 0x000000ffff087224 */ /* 0x000fe400078e000e */
[----:B------:R-:W-:-:S07]  /*2dc0*/  IMAD.MOV.U32 R9, RZ, RZ, R15 ;  /* 0x000000ffff097224 */ /* 0x000fce00078e000f */
[----:B------:R-:W-:Y:S05]  /*2dd0*/  CALL.REL.NOINC `($__internal_1_$__cuda_sm20_dsqrt_rn_f64_mediumpath_v1) ;  /* 0x0000001400587944 */ /* 0x000fea0003c00000 */
[----:B------:R-:W-:-:S07]  /*2de0*/  IMAD.MOV.U32 R6, RZ, RZ, R2 ;  /* 0x000000ffff067224 */ /* 0x000fce00078e0002 */
.L_x_19:
[----:B------:R-:W-:Y:S01]  /*2df0*/  UMOV UR4, 0x47ae147b ;  /* 0x47ae147b00047882 */ /* 0x000fe20000000000 */
[----:B------:R-:W-:Y:S01]  /*2e00*/  UMOV UR5, 0x3f847ae1 ;  /* 0x3f847ae100057882 */ /* 0x000fe20000000000 */
[----:B------:R-:W-:Y:S01]  /*2e10*/  MOV R0, R7 ;  /* 0x0000000700007202 */ /* 0x000fe20000000f00 */
        /* <DEDUP_REMOVED lines=11> */
[----:B------:R-:W-:Y:S01]  /*2ed0*/  IMAD.U32 R2, RZ, RZ, UR5 ;  /* 0x00000005ff027e24 */ /* 0x000fe2000f8e00ff */
        /* <DEDUP_REMOVED lines=18> */
[----:B------:R-:W-:Y:S01]  /*3000*/  MOV R8, R28 ;  /* 0x0000001c00087202 */ /* 0x000fe20000000f00 */
[----:B------:R-:W-:Y:S01]  /*3010*/  IMAD.MOV.U32 R7, RZ, RZ, R29 ;  /* 0x000000ffff077224 */ /* 0x000fe200078e001d */
[----:B------:R-:W-:Y:S01]  /*3020*/  MOV R6, 0x3060 ;  /* 0x0000306000067802 */ /* 0x000fe20000000f00 */
[----:B------:R-:W-:Y:S02]  /*3030*/  IMAD.MOV.U32 R20, RZ, RZ, R16 ;  /* 0x000000ffff147224 */ /* 0x000fe400078e0010 */
[----:B------:R-:W-:-:S07]  /*3040*/  IMAD.MOV.U32 R21, RZ, RZ, R17 ;  /* 0x000000ffff157224 */ /* 0x000fce00078e0011 */
[----:B------:R-:W-:Y:S05]  /*3050*/  CALL.REL.NOINC `($__internal_0_$__cuda_sm20_div_rn_f64_full) ;  /* 0x0000000c00307944 */ /* 0x000fea0003c00000 */
[----:B------:R-:W-:Y:S02]  /*3060*/  IMAD.MOV.U32 R22, RZ, RZ, R8 ;  /* 0x000000ffff167224 */ /* 0x000fe400078e0008 */
[----:B------:R-:W-:-:S07]  /*3070*/  IMAD.MOV.U32 R23, RZ, RZ, R9 ;  /* 0x000000ffff177224 */ /* 0x000fce00078e0009 */
.L_x_20:
[----:B------:R-:W0:Y:S01]  /*3080*/  MUFU.RCP64H R7, R17 ;  /* 0x0000001100077308 */ /* 0x000e220000001800 */
[----:B------:R-:W-:Y:S01]  /*3090*/  MOV R6, 0x1 ;  /* 0x0000000100067802 */ /* 0x000fe20000000f00 */
        /* <DEDUP_REMOVED lines=19> */
.L_x_21:
[----:B------:R-:W2:Y:S04]  /*31d0*/  LDG.E.64 R10, desc[UR16][R12.64+0x18] ;  /* 0x000018100c0a7981 */ /* 0x000ea8000c1e1b00 */
[----:B------:R-:W3:Y:S01]  /*31e0*/  LDG.E.64 R6, desc[UR16][R12.64+0x10] ;  /* 0x000010100c067981 */ /* 0x000ee2000c1e1b00 */
[----:B------:R-:W-:Y:S01]  /*31f0*/  MOV R5, 0x80000 ;  /* 0x0008000000057802 */ /* 0x000fe20000000f00 */
[----:B------:R-:W-:Y:S01]  /*3200*/  UMOV UR4, 0x47ae147b ;  /* 0x47ae147b00047882 */ /* 0x000fe20000000000 */
[----:B------:R-:W-:Y:S02]  /*3210*/  UMOV UR5, 0x3f847ae1 ;  /* 0x3f847ae100057882 */ /* 0x000fe40000000000 */
[----:B------:R-:W-:Y:S01]  /*3220*/  UMOV UR6, UR5 ;  /* 0x0000000500067c82 */ /* 0x000fe20008000000 */
[----:B------:R-:W-:Y:S01]  /*3230*/  UMOV UR7, UR5 ;  /* 0x0000000500077c82 */ /* 0x000fe20008000000 */
[----:B------:R-:W-:Y:S01]  /*3240*/  IADD3 R4, PT, PT, R3, 0x2, -R4 ;  /* 0x0000000203047810 */ /* 0x000fe20007ffe804 */
        /* <DEDUP_REMOVED lines=15> */
[----:B------:R-:W-:Y:S02]  /*3340*/  IMAD.MOV.U32 R0, RZ, RZ, R7 ;  /* 0x000000ffff007224 */ /* 0x000fe400078e0007 */
[----:B------:R-:W-:Y:S02]  /*3350*/  IMAD.U32 R2, RZ, RZ, UR6 ;  /* 0x00000006ff027e24 */ /* 0x000fe4000f8e00ff */
[----:B------:R-:W-:Y:S01]  /*3360*/  IMAD.U32 R10, RZ, RZ, UR7 ;  /* 0x00000007ff0a7e24 */ /* 0x000fe2000f8e00ff */
[----:B------:R-:W-:Y:S02]  /*3370*/  FSEL R5, R0, UR6, P0 ;  /* 0x0000000600057c08 */ /* 0x000fe40008000000 */
[----:B------:R-:W-:-:S04]  /*3380*/  MOV R0, R9 ;  /* 0x0000000900007202 */ /* 0x000fc80000000f00 */
[----:B------:R-:W-:Y:S02]  /*3390*/  FSEL R11, R0, UR7, P2 ;  /* 0x00000007000b7c08 */ /* 0x000fe40009000000 */
[----:B------:R-:W-:Y:S02]  /*33a0*/  @P1 LOP3.LUT R5, R2, 0x80000, RZ, 0xfc, !PT ;  /* 0x0008000002051812 */ /* 0x000fe400078efcff */
[----:B------:R-:W-:Y:S01]  /*33b0*/  @P3 LOP3.LUT R11, R10, 0x80000, RZ, 0xfc, !PT ;  /* 0x000800000a0b3812 */ /* 0x000fe200078efcff */
[----:B------:R-:W-:Y:S01]  /*33c0*/  UMOV UR6, UR4 ;  /* 0x0000000400067c82 */ /* 0x000fe20008000000 */
[----:B------:R-:W-:Y:S01]  /*33d0*/  SEL R8, R8, UR4, P2 ;  /* 0x0000000408087c07 */ /* 0x000fe20009000000 */
[----:B------:R-:W-:Y:S01]  /*33e0*/  IMAD.MOV.U32 R7, RZ, RZ, R5 ;  /* 0x000000ffff077224 */ /* 0x000fe200078e0005 */
[----:B------:R-:W-:Y:S01]  /*33f0*/  SEL R6, R6, UR6, P0 ;  /* 0x0000000606067c07 */ /* 0x000fe20008000000 */
[----:B------:R-:W-:-:S04]  /*3400*/  IMAD.MOV.U32 R9, RZ, RZ, R11 ;  /* 0x000000ffff097224 */ /* 0x000fc800078e000b */
[----:B------:R0:W-:Y:S04]  /*3410*/  STG.E.64 desc[UR16][R12.64+0x10], R6 ;  /* 0x000010060c007986 */ /* 0x0001e8000c101b10 */
[----:B------:R0:W-:Y:S02]  /*3420*/  STG.E.64 desc[UR16][R12.64+0x18], R8 ;  /* 0x000018080c007986 */ /* 0x0001e4000c101b10 */
.L_x_15:
[----:B------:R-:W2:Y:S02]  /*3430*/  LDC R0, c[0x0][0x398] ;  /* 0x0000e600ff007b82 */ /* 0x000ea40000000800 */
[----:B--2---:R-:W-:-:S04]  /*3440*/  LOP3.LUT R0, R0, 0x1, RZ, 0xc0, !PT ;  /* 0x0000000100007812 */ /* 0x004fc800078ec0ff */
[----:B------:R-:W-:-:S13]  /*3450*/  ISETP.NE.U32.AND P0, PT, R0, 0x1, PT ;  /* 0x000000010000780c */ /* 0x000fda0003f05070 */
[----:B------:R-:W-:Y:S05]  /*3460*/  @P0 EXIT ;  /* 0x000000000000094d */ /* 0x000fea0003800000 */
[----:B------:R-:W2:Y:S01]  /*3470*/  LDC.64 R2, c[0x0][0x388] ;  /* 0x0000e200ff027b82 */ /* 0x000ea20000000a00 */
[----:B------:R-:W-:-:S07]  /*3480*/  IMAD.SHL.U32 R4, R4, 0x2, RZ ;  /* 0x0000000204047824 */ /* 0x000fce00078e00ff */
[----:B01----:R-:W0:Y:S01]  /*3490*/  LDC.64 R6, c[0x0][0x390] ;  /* 0x0000e400ff067b82 */ /* 0x003e220000000a00 */
[----:B--2---:R-:W-:-:S05]  /*34a0*/  IMAD.WIDE.U32 R2, R4, 0x8, R2 ;  /* 0x0000000804027825 */ /* 0x004fca00078e0002 */
[----:B------:R-:W2:Y:S01]  /*34b0*/  LDG.E.64 R14, desc[UR16][R2.64+0x8] ;  /* 0x00000810020e7981 */ /* 0x000ea2000c1e1b00 */
[----:B0-----:R-:W-:-:S03]  /*34c0*/  IMAD.WIDE.U32 R6, R4, 0x8, R6 ;  /* 0x0000000804067825 */ /* 0x001fc600078e0006 */
[----:B------:R-:W3:Y:S04]  /*34d0*/  LDG.E.64 R16, desc[UR16][R2.64] ;  /* 0x0000001002107981 */ /* 0x000ee8000c1e1b00 */
[----:B------:R-:W2:Y:S04]  /*34e0*/  LDG.E.64 R10, desc[UR16][R6.64+0x8] ;  /* 0x00000810060a7981 */ /* 0x000ea8000c1e1b00 */
[----:B------:R-:W3:Y:S01]  /*34f0*/  LDG.E.64 R8, desc[UR16][R6.64] ;  /* 0x0000001006087981 */ /* 0x000ee2000c1e1b00 */
[----:B--2---:R-:W-:Y:S02]  /*3500*/  DADD R14, R14, R10 ;  /* 0x000000000e0e7229 */ /* 0x004fe4000000000a */
[----:B---3--:R-:W-:-:S06]  /*3510*/  DADD R16, R16, R8 ;  /* 0x0000000010107229 */ /* 0x008fcc0000000008 */
        /* <DEDUP_REMOVED lines=23> */
[----:B------:R-:W-:-:S07]  /*3690*/  IMAD.MOV.U32 R9, RZ, RZ, R13 ;  /* 0x000000ffff097224 */ /* 0x000fce00078e000d */
[----:B------:R-:W-:Y:S05]  /*36a0*/  CALL.REL.NOINC `($__internal_1_$__cuda_sm20_dsqrt_rn_f64_mediumpath_v1) ;  /* 0x0000000c00247944 */ /* 0x000fea0003c00000 */
[----:B------:R-:W-:-:S07]  /*36b0*/  IMAD.MOV.U32 R3, RZ, RZ, R7 ;  /* 0x000000ffff037224 */ /* 0x000fce00078e0007 */
.L_x_22:
        /* <DEDUP_REMOVED lines=13> */
[C---:B0-----:R-:W-:Y:S01]  /*3790*/  DSETP.MIN.AND P0, P1, R12.reuse, UR4, PT ;  /* 0x000000040c007e2a */ /* 0x041fe2000b900000 */
[----:B------:R-:W-:Y:S01]  /*37a0*/  MOV R5, UR5 ;  /* 0x0000000500057c02 */ /* 0x000fe20008000f00 */
[----:B------:R-:W-:Y:S01]  /*37b0*/  UMOV UR6, UR4 ;  /* 0x0000000400067c82 */ /* 0x000fe20008000000 */
[----:B-1----:R-:W-:-:S08]  /*37c0*/  DFMA R6, -R12, R2, 1 ;  /* 0x3ff000000c06742b */ /* 0x002fd00000000102 */
[----:B------:R-:W-:-:S08]  /*37d0*/  DFMA R6, R6, R6, R6 ;  /* 0x000000060606722b */ /* 0x000fd00000000006 */
[----:B------:R-:W-:Y:S01]  /*37e0*/  DFMA R6, R2, R6, R2 ;  /* 0x000000060206722b */ /* 0x000fe20000000002 */
[----:B------:R-:W-:Y:S01]  /*37f0*/  FSEL R3, R0, UR5, P0 ;  /* 0x0000000500037c08 */ /* 0x000fe20008000000 */
[----:B------:R-:W-:Y:S01]  /*3800*/  IMAD.MOV.U32 R0, RZ, RZ, R12 ;  /* 0x000000ffff007224 */ /* 0x000fe200078e000c */
[----:B------:R-:W-:-:S05]  /*3810*/  @P1 LOP3.LUT R3, R5, 0x80000, RZ, 0xfc, !PT ;  /* 0x0008000005031812 */ /* 0x000fca00078efcff */
[----:B------:R-:W-:Y:S01]  /*3820*/  DFMA R8, -R12, R6, 1 ;  /* 0x3ff000000c08742b */ /* 0x000fe20000000106 */
[----:B------:R-:W-:-:S06]  /*3830*/  SEL R2, R0, UR6, P0 ;  /* 0x0000000600027c07 */ /* 0x000fcc0008000000 */
[----:B------:R-:W-:Y:S02]  /*3840*/  DMUL R10, R16, R2 ;  /* 0x00000002100a7228 */ /* 0x000fe40000000000 */
[----:B------:R-:W-:-:S08]  /*3850*/  DFMA R8, R6, R8, R6 ;  /* 0x000000080608722b */ /* 0x000fd00000000006 */
[----:B------:R-:W-:Y:S01]  /*3860*/  DMUL R16, R10, R8 ;  /* 0x000000080a107228 */ /* 0x000fe20000000000 */
[----:B------:R-:W-:-:S07]  /*3870*/  FSETP.GEU.AND P1, PT, |R11|, 6.5827683646048100446e-37, PT ;  /* 0x036000000b00780b */ /* 0x000fce0003f2e200 */
        /* <DEDUP_REMOVED lines=13> */
.L_x_23:
        /* <DEDUP_REMOVED lines=18> */
[----:B------:R-:W-:-:S07]  /*3a70*/  MOV R6, 0x3a90 ;  /* 0x00003a9000067802 */ /* 0x000fce0000000f00 */
[----:B------:R-:W-:Y:S05]  /*3a80*/  CALL.REL.NOINC `($__internal_0_$__cuda_sm20_div_rn_f64_full) ;  /* 0x0000000000a47944 */ /* 0x000fea0003c00000 */
.L_x_24:
        /* <DEDUP_REMOVED lines=12> */
[----:B------:R-:W-:Y:S02]  /*3b50*/  DSETP.MIN.AND P0, P1, R2, 1, PT ;  /* 0x3ff000000200742a */ /* 0x000fe40003900000 */
[----:B------:R-:W-:Y:S02]  /*3b60*/  IMAD.MOV.U32 R0, RZ, RZ, R2 ;  /* 0x000000ffff007224 */ /* 0x000fe400078e0002 */
[----:B------:R-:W-:Y:S02]  /*3b70*/  IMAD.MOV.U32 R2, RZ, RZ, R7 ;  /* 0x000000ffff027224 */ /* 0x000fe400078e0007 */
[----:B------:R-:W-:-:S03]  /*3b80*/  IMAD.MOV.U32 R8, RZ, RZ, 0x80000 ;  /* 0x00080000ff087424 */ /* 0x000fc600078e00ff */
[----:B------:R-:W-:-:S03]  /*3b90*/  FSEL R9, R2, 1.875, P2 ;  /* 0x3ff0000002097808 */ /* 0x000fc60001000000 */
        /* <DEDUP_REMOVED lines=12> */
[----:B------:R-:W-:-:S04]  /*3c60*/  MOV R8, UR6 ;  /* 0x0000000600087c02 */ /* 0x000fc80008000f00 */
        /* <DEDUP_REMOVED lines=8> */
[----:B------:R-:W-:Y:S04]  /*3cf0*/  STG.E.64 desc[UR16][R4.64], R2 ;  /* 0x0000000204007986 */ /* 0x000fe8000c101b10 */
[----:B------:R-:W-:Y:S01]  /*3d00*/  STG.E.64 desc[UR16][R4.64+0x8], R6 ;  /* 0x0000080604007986 */ /* 0x000fe2000c101b10 */
[----:B------:R-:W-:Y:S05]  /*3d10*/  EXIT ;  /* 0x000000000000794d */ /* 0x000fea0003800000 */
        .weak           $__internal_0_$__cuda_sm20_div_rn_f64_full
        .type           $__internal_0_$__cuda_sm20_div_rn_f64_full,@function
        .size           $__internal_0_$__cuda_sm20_div_rn_f64_full,($__internal_1_$__cuda_sm20_dsqrt_rn_f64_mediumpath_v1 - $__internal_0_$__cuda_sm20_div_rn_f64_full)
$__internal_0_$__cuda_sm20_div_rn_f64_full:
[C---:B------:R-:W-:Y:S01]  /*3d20*/  FSETP.GEU.AND P0, PT, |R21|.reuse, 1.469367938527859385e-39, PT ;  /* 0x001000001500780b */ /* 0x040fe20003f0e200 */
[----:B------:R-:W-:Y:S01]  /*3d30*/  IMAD.MOV.U32 R10, RZ, RZ, 0x1 ;  /* 0x00000001ff0a7424 */ /* 0x000fe200078e00ff */
[----:B------:R-:W-:Y:S01]  /*3d40*/  LOP3.LUT R18, R21, 0x800fffff, RZ, 0xc0, !PT ;  /* 0x800fffff15127812 */ /* 0x000fe200078ec0ff */
[----:B------:R-:W-:Y:S02]  /*3d50*/  IMAD.MOV.U32 R35, RZ, RZ, R7 ;  /* 0x000000ffff237224 */ /* 0x000fe400078e0007 */
[----:B------:R-:W-:Y:S01]  /*3d60*/  IMAD.MOV.U32 R34, RZ, RZ, R8 ;  /* 0x000000ffff227224 */ /* 0x000fe200078e0008 */
[----:B------:R-:W-:Y:S01]  /*3d70*/  LOP3.LUT R19, R18, 0x3ff00000, RZ, 0xfc, !PT ;  /* 0x3ff0000012137812 */ /* 0x000fe200078efcff */
[----:B------:R-:W-:Y:S01]  /*3d80*/  IMAD.MOV.U32 R8, RZ, RZ, 0x1ca00000 ;  /* 0x1ca00000ff087424 */ /* 0x000fe200078e00ff */
[----:B------:R-:W-:Y:S02]  /*3d90*/  MOV R18, R20 ;  /* 0x0000001400127202 */ /* 0x000fe40000000f00 */
[----:B------:R-:W-:-:S02]  /*3da0*/  LOP3.LUT R7, R35, 0x7ff00000, RZ, 0xc0, !PT ;  /* 0x7ff0000023077812 */ /* 0x000fc400078ec0ff */
[----:B------:R-:W-:Y:S01]  /*3db0*/  MOV R30, R34 ;  /* 0x00000022001e7202 */ /* 0x000fe20000000f00 */
[----:B------:R-:W-:-:S06]  /*3dc0*/  @!P0 DMUL R18, R20, 8.98846567431157953865e+307 ;  /* 0x7fe0000014128828 */ /* 0x000fcc0000000000 */
[----:B------:R-:W0:Y:S02]  /*3dd0*/  MUFU.RCP64H R11, R19 ;  /* 0x00000013000b7308 */ /* 0x000e240000001800 */
[----:B0-----:R-:W-:-:S08]  /*3de0*/  DFMA R32, R10, -R18, 1 ;  /* 0x3ff000000a20742b */ /* 0x001fd00000000812 */
[----:B------:R-:W-:-:S08]  /*3df0*/  DFMA R32, R32, R32, R32 ;  /* 0x000000202020722b */ /* 0x000fd00000000020 */
[----:B------:R-:W-:Y:S01]  /*3e00*/  DFMA R32, R10, R32, R10 ;  /* 0x000000200a20722b */ /* 0x000fe2000000000a */
[----:B------:R-:W-:-:S04]  /*3e10*/  LOP3.LUT R10, R21, 0x7ff00000, RZ, 0xc0, !PT ;  /* 0x7ff00000150a7812 */ /* 0x000fc800078ec0ff */
[----:B------:R-:W-:-:S03]  /*3e20*/  ISETP.GE.U32.AND P1, PT, R7, R10, PT ;  /* 0x0000000a0700720c */ /* 0x000fc60003f26070 */
[C---:B------:R-:W-:Y:S01]  /*3e30*/  DFMA R28, R32.reuse, -R18, 1 ;  /* 0x3ff00000201c742b */ /* 0x040fe20000000812 */
[----:B------:R-:W-:Y:S02]  /*3e40*/  SEL R9, R8, 0x63400000, !P1 ;  /* 0x6340000008097807 */ /* 0x000fe40004800000 */
[----:B------:R-:W-:Y:S02]  /*3e50*/  FSETP.GEU.AND P1, PT, |R35|, 1.469367938527859385e-39, PT ;  /* 0x001000002300780b */ /* 0x000fe40003f2e200 */
[----:B------:R-:W-:Y:S01]  /*3e60*/  LOP3.LUT R31, R9, 0x800fffff, R35, 0xf8, !PT ;  /* 0x800fffff091f7812 */ /* 0x000fe200078ef823 */
[----:B------:R-:W-:Y:S02]  /*3e70*/  IMAD.MOV.U32 R9, RZ, RZ, R7 ;  /* 0x000000ffff097224 */ /* 0x000fe400078e0007 */
[----:B------:R-:W-:-:S08]  /*3e80*/  DFMA R32, R32, R28, R32 ;  /* 0x0000001c2020722b */ /* 0x000fd00000000020 */
[----:B------:R-:W-:Y:S05]  /*3e90*/  @P1 BRA `(.L_x_25) ;  /* 0x0000000000201947 */ /* 0x000fea0003800000 */
[----:B------:R-:W-:-:S04]  /*3ea0*/  LOP3.LUT R28, R21, 0x7ff00000, RZ, 0xc0, !PT ;  /* 0x7ff00000151c7812 */ /* 0x000fc800078ec0ff */
[----:B------:R-:W-:Y:S01]  /*3eb0*/  ISETP.GE.U32.AND P1, PT, R7, R28, PT ;  /* 0x0000001c0700720c */ /* 0x000fe20003f26070 */
[----:B------:R-:W-:-:S03]  /*3ec0*/  IMAD.MOV.U32 R28, RZ, RZ, RZ ;  /* 0x000000ffff1c7224 */ /* 0x000fc600078e00ff */
[----:B------:R-:W-:-:S04]  /*3ed0*/  SEL R9, R8, 0x63400000, !P1 ;  /* 0x6340000008097807 */ /* 0x000fc80004800000 */
[----:B------:R-:W-:-:S04]  /*3ee0*/  LOP3.LUT R9, R9, 0x80000000, R35, 0xf8, !PT ;  /* 0x8000000009097812 */ /* 0x000fc800078ef823 */
[----:B------:R-:W-:-:S06]  /*3ef0*/  LOP3.LUT R29, R9, 0x100000, RZ, 0xfc, !PT ;  /* 0x00100000091d7812 */ /* 0x000fcc00078efcff */
[----:B------:R-:W-:-:S10]  /*3f00*/  DFMA R30, R30, 2, -R28 ;  /* 0x400000001e1e782b */ /* 0x000fd4000000081c */
[----:B------:R-:W-:-:S07]  /*3f10*/  LOP3.LUT R9, R31, 0x7ff00000, RZ, 0xc0, !PT ;  /* 0x7ff000001f097812 */ /* 0x000fce00078ec0ff */
.L_x_25:
[----:B------:R-:W-:Y:S01]  /*3f20*/  DMUL R36, R32, R30 ;  /* 0x0000001e20247228 */ /* 0x000fe20000000000 */
[----:B------:R-:W-:Y:S01]  /*3f30*/  @!P0 LOP3.LUT R10, R19, 0x7ff00000, RZ, 0xc0, !PT ;  /* 0x7ff00000130a8812 */ /* 0x000fe200078ec0ff */
[----:B------:R-:W-:-:S05]  /*3f40*/  VIADD R11, R9, 0xffffffff ;  /* 0xffffffff090b7836 */ /* 0x000fca0000000000 */
[----:B------:R-:W-:Y:S01]  /*3f50*/  ISETP.GT.U32.AND P0, PT, R11, 0x7feffffe, PT ;  /* 0x7feffffe0b00780c */ /* 0x000fe20003f04070 */
[----:B------:R-:W-:-:S08]  /*3f60*/  DFMA R28, R36, -R18, R30 ;  /* 0x80000012241c722b */ /* 0x000fd0000000001e */
[----:B------:R-:W-:Y:S01]  /*3f70*/  DFMA R32, R32, R28, R36 ;  /* 0x0000001c2020722b */ /* 0x000fe20000000024 */
[----:B------:R-:W-:-:S05]  /*3f80*/  VIADD R28, R10, 0xffffffff ;  /* 0xffffffff0a1c7836 */ /* 0x000fca0000000000 */
[----:B------:R-:W-:-:S13]  /*3f90*/  ISETP.GT.U32.OR P0, PT, R28, 0x7feffffe, P0 ;  /* 0x7feffffe1c00780c */ /* 0x000fda0000704470 */
[----:B------:R-:W-:Y:S05]  /*3fa0*/  @P0 BRA `(.L_x_26) ;  /* 0x0000000000740947 */ /* 0x000fea0003800000 */
[----:B------:R-:W-:-:S04]  /*3fb0*/  LOP3.LUT R10, R21, 0x7ff00000, RZ, 0xc0, !PT ;  /* 0x7ff00000150a7812 */ /* 0x000fc800078ec0ff */
[CC--:B------:R-:W-:Y:S02]  /*3fc0*/  VIADDMNMX R9, R7.reuse, -R10.reuse, 0xb9600000, !PT ;  /* 0xb960000007097446 */ /* 0x0c0fe4000780090a */
[----:B------:R-:W-:Y:S02]  /*3fd0*/  ISETP.GE.U32.AND P0, PT, R7, R10, PT ;  /* 0x0000000a0700720c */ /* 0x000fe40003f06070 */
[----:B------:R-:W-:Y:S02]  /*3fe0*/  VIMNMX R9, PT, PT, R9, 0x46a00000, PT ;  /* 0x46a0000009097848 */ /* 0x000fe40003fe0100 */
[----:B------:R-:W-:Y:S02]  /*3ff0*/  SEL R8, R8, 0x63400000, !P0 ;  /* 0x6340000008087807 */ /* 0x000fe40004000000 */
[----:B------:R-:W-:-:S03]  /*4000*/  MOV R10, RZ ;  /* 0x000000ff000a7202 */ /* 0x000fc60000000f00 */
[----:B------:R-:W-:-:S04]  /*4010*/  IMAD.IADD R8, R9, 0x1, -R8 ;  /* 0x0000000109087824 */ /* 0x000fc800078e0a08 */
[----:B------:R-:W-:-:S06]  /*4020*/  VIADD R11, R8, 0x7fe00000 ;  /* 0x7fe00000080b7836 */ /* 0x000fcc0000000000 */
[----:B------:R-:W-:-:S10]  /*4030*/  DMUL R28, R32, R10 ;  /* 0x0000000a201c7228 */ /* 0x000fd40000000000 */
[----:B------:R-:W-:-:S13]  /*4040*/  FSETP.GTU.AND P0, PT, |R29|, 1.469367938527859385e-39, PT ;  /* 0x001000001d00780b */ /* 0x000fda0003f0c200 */
[----:B------:R-:W-:Y:S05]  /*4050*/  @P0 BRA `(.L_x_27) ;  /* 0x0000000000a80947 */ /* 0x000fea0003800000 */
[----:B------:R-:W-:-:S06]  /*4060*/  DFMA R18, R32, -R18, R30 ;  /* 0x800000122012722b */ /* 0x000fcc000000001e */
[----:B------:R-:W-:-:S04]  /*4070*/  IMAD.MOV.U32 R18, RZ, RZ, RZ ;  /* 0x000000ffff127224 */ /* 0x000fc800078e00ff */
[C---:B------:R-:W-:Y:S02]  /*4080*/  FSETP.NEU.AND P0, PT, R19.reuse, RZ, PT ;  /* 0x000000ff1300720b */ /* 0x040fe40003f0d000 */
[----:B------:R-:W-:-:S04]  /*4090*/  LOP3.LUT R7, R19, 0x80000000, R21, 0x48, !PT ;  /* 0x8000000013077812 */ /* 0x000fc800078e4815 */
[----:B------:R-:W-:-:S07]  /*40a0*/  LOP3.LUT R19, R7, R11, RZ, 0xfc, !PT ;  /* 0x0000000b07137212 */ /* 0x000fce00078efcff */
[----:B------:R-:W-:Y:S05]  /*40b0*/  @!P0 BRA `(.L_x_27) ;  /* 0x0000000000908947 */ /* 0x000fea0003800000 */
[----:B------:R-:W-:Y:S01]  /*40c0*/  IMAD.MOV R11, RZ, RZ, -R8 ;  /* 0x000000ffff0b7224 */ /* 0x000fe200078e0a08 */
[----:B------:R-:W-:Y:S01]  /*40d0*/  IADD3 R8, PT, PT, -R8, -0x43300000, RZ ;  /* 0xbcd0000008087810 */ /* 0x000fe20007ffe1ff */
[----:B------:R-:W-:-:S06]  /*40e0*/  IMAD.MOV.U32 R10, RZ, RZ, RZ ;  /* 0x000000ffff0a7224 */ /* 0x000fcc00078e00ff */
[----:B------:R-:W-:Y:S02]  /*40f0*/  DFMA R10, R28, -R10, R32 ;  /* 0x8000000a1c0a722b */ /* 0x000fe40000000020 */
[----:B------:R-:W-:-:S08]  /*4100*/  DMUL.RP R32, R32, R18 ;  /* 0x0000001220207228 */ /* 0x000fd00000008000 */
[----:B------:R-:W-:Y:S02]  /*4110*/  FSETP.NEU.AND P0, PT, |R11|, R8, PT ;  /* 0x000000080b00720b */ /* 0x000fe40003f0d200 */
[----:B------:R-:W-:Y:S02]  /*4120*/  LOP3.LUT R7, R33, R7, RZ, 0x3c, !PT ;  /* 0x0000000721077212 */ /* 0x000fe400078e3cff */
[----:B------:R-:W-:Y:S02]  /*4130*/  FSEL R8, R32, R28, !P0 ;  /* 0x0000001c20087208 */ /* 0x000fe40004000000 */
[----:B------:R-:W-:-:S03]  /*4140*/  FSEL R9, R7, R29, !P0 ;  /* 0x0000001d07097208 */ /* 0x000fc60004000000 */
[----:B------:R-:W-:Y:S02]  /*4150*/  IMAD.MOV.U32 R28, RZ, RZ, R8 ;  /* 0x000000ffff1c7224 */ /* 0x000fe400078e0008 */
[----:B------:R-:W-:Y:S01]  /*4160*/  IMAD.MOV.U32 R29, RZ, RZ, R9 ;  /* 0x000000ffff1d7224 */ /* 0x000fe200078e0009 */
[----:B------:R-:W-:Y:S06]  /*4170*/  BRA `(.L_x_27) ;  /* 0x0000000000607947 */ /* 0x000fec0003800000 */
.L_x_26:
[----:B------:R-:W-:-:S14]  /*4180*/  DSETP.NAN.AND P0, PT, R34, R34, PT ;  /* 0x000000222200722a */ /* 0x000fdc0003f08000 */
[----:B------:R-:W-:Y:S05]  /*4190*/  @P0 BRA `(.L_x_28) ;  /* 0x00000000004c0947 */ /* 0x000fea0003800000 */
[----:B------:R-:W-:-:S14]  /*41a0*/  DSETP.NAN.AND P0, PT, R20, R20, PT ;  /* 0x000000141400722a */ /* 0x000fdc0003f08000 */
[----:B------:R-:W-:Y:S05]  /*41b0*/  @P0 BRA `(.L_x_29) ;  /* 0x0000000000340947 */ /* 0x000fea0003800000 */
[----:B------:R-:W-:Y:S01]  /*41c0*/  ISETP.NE.AND P0, PT, R9, R10, PT ;  /* 0x0000000a0900720c */ /* 0x000fe20003f05270 */
[----:B------:R-:W-:Y:S01]  /*41d0*/  IMAD.MOV.U32 R29, RZ, RZ, -0x80000 ;  /* 0xfff80000ff1d7424 */ /* 0x000fe200078e00ff */
[----:B------:R-:W-:-:S11]  /*41e0*/  MOV R28, 0x0 ;  /* 0x00000000001c7802 */ /* 0x000fd60000000f00 */
[----:B------:R-:W-:Y:S05]  /*41f0*/  @!P0 BRA `(.L_x_27) ;  /* 0x0000000000408947 */ /* 0x000fea0003800000 */
[----:B------:R-:W-:Y:S02]  /*4200*/  ISETP.NE.AND P0, PT, R9, 0x7ff00000, PT ;  /* 0x7ff000000900780c */ /* 0x000fe40003f05270 */
[----:B------:R-:W-:Y:S02]  /*4210*/  LOP3.LUT R21, R35, 0x80000000, R21, 0x48, !PT ;  /* 0x8000000023157812 */ /* 0x000fe400078e4815 */
[----:B------:R-:W-:-:S13]  /*4220*/  ISETP.EQ.OR P0, PT, R10, RZ, !P0 ;  /* 0x000000ff0a00720c */ /* 0x000fda0004702670 */
[----:B------:R-:W-:Y:S01]  /*4230*/  @P0 LOP3.LUT R7, R21, 0x7ff00000, RZ, 0xfc, !PT ;  /* 0x7ff0000015070812 */ /* 0x000fe200078efcff */
[----:B------:R-:W-:Y:S02]  /*4240*/  @!P0 IMAD.MOV.U32 R28, RZ, RZ, RZ ;  /* 0x000000ffff1c8224 */ /* 0x000fe400078e00ff */
[----:B------:R-:W-:Y:S02]  /*4250*/  @!P0 IMAD.MOV.U32 R29, RZ, RZ, R21 ;  /* 0x000000ffff1d8224 */ /* 0x000fe400078e0015 */
[----:B------:R-:W-:Y:S02]  /*4260*/  @P0 IMAD.MOV.U32 R28, RZ, RZ, RZ ;  /* 0x000000ffff1c0224 */ /* 0x000fe400078e00ff */
[----:B------:R-:W-:Y:S01]  /*4270*/  @P0 IMAD.MOV.U32 R29, RZ, RZ, R7 ;  /* 0x000000ffff1d0224 */ /* 0x000fe200078e0007 */
[----:B------:R-:W-:Y:S06]  /*4280*/  BRA `(.L_x_27) ;  /* 0x00000000001c7947 */ /* 0x000fec0003800000 */
.L_x_29:
[----:B------:R-:W-:Y:S02]  /*4290*/  LOP3.LUT R7, R21, 0x80000, RZ, 0xfc, !PT ;  /* 0x0008000015077812 */ /* 0x000fe400078efcff */
[----:B------:R-:W-:-:S03]  /*42a0*/  MOV R28, R20 ;  /* 0x00000014001c7202 */ /* 0x000fc60000000f00 */
[----:B------:R-:W-:Y:S01]  /*42b0*/  IMAD.MOV.U32 R29, RZ, RZ, R7 ;  /* 0x000000ffff1d7224 */ /* 0x000fe200078e0007 */
[----:B------:R-:W-:Y:S06]  /*42c0*/  BRA `(.L_x_27) ;  /* 0x00000000000c7947 */ /* 0x000fec0003800000 */
.L_x_28:
[----:B------:R-:W-:Y:S01]  /*42d0*/  LOP3.LUT R7, R35, 0x80000, RZ, 0xfc, !PT ;  /* 0x0008000023077812 */ /* 0x000fe200078efcff */
[----:B------:R-:W-:-:S04]  /*42e0*/  IMAD.MOV.U32 R28, RZ, RZ, R34 ;  /* 0x000000ffff1c7224 */ /* 0x000fc800078e0022 */
[----:B------:R-:W-:-:S07]  /*42f0*/  IMAD.MOV.U32 R29, RZ, RZ, R7 ;  /* 0x000000ffff1d7224 */ /* 0x000fce00078e0007 */
.L_x_27:
[----:B------:R-:W-:Y:S01]  /*4300*/  MOV R7, 0x0 ;  /* 0x0000000000077802 */ /* 0x000fe20000000f00 */
[----:B------:R-:W-:Y:S02]  /*4310*/  IMAD.MOV.U32 R8, RZ, RZ, R28 ;  /* 0x000000ffff087224 */ /* 0x000fe400078e001c */
[----:B------:R-:W-:Y:S01]  /*4320*/  IMAD.MOV.U32 R9, RZ, RZ, R29 ;  /* 0x000000ffff097224 */ /* 0x000fe200078e001d */
[----:B------:R-:W-:Y:S06]  /*4330*/  RET.REL.NODEC R6 `(_Z11applyForcesPdS_S_id) ;  /* 0xffffffbc06307950 */ /* 0x000fec0003c3ffff */
        .weak           $__internal_1_$__cuda_sm20_dsqrt_rn_f64_mediumpath_v1
        .type           $__internal_1_$__cuda_sm20_dsqrt_rn_f64_mediumpath_v1,@function
        .size           $__internal_1_$__cuda_sm20_dsqrt_rn_f64_mediumpath_v1,(.L_x_224 - $__internal_1_$__cuda_sm20_dsqrt_rn_f64_mediumpath_v1)
$__internal_1_$__cuda_sm20_dsqrt_rn_f64_mediumpath_v1:
[----:B------:R-:W-:Y:S01]  /*4340*/  ISETP.GE.U32.AND P0, PT, R18, -0x3400000, PT ;  /* 0xfcc000001200780c */ /* 0x000fe20003f06070 */
[----:B------:R-:W-:Y:S02]  /*4350*/  IMAD.MOV.U32 R21, RZ, RZ, R19 ;  /* 0x000000ffff157224 */ /* 0x000fe400078e0013 */
[----:B------:R-:W-:Y:S02]  /*4360*/  IMAD.MOV.U32 R18, RZ, RZ, R10 ;  /* 0x000000ffff127224 */ /* 0x000fe400078e000a */
[----:B------:R-:W-:Y:S02]  /*4370*/  IMAD.MOV.U32 R19, RZ, RZ, R7 ;  /* 0x000000ffff137224 */ /* 0x000fe400078e0007 */
[----:B------:R-:W-:-:S06]  /*4380*/  IMAD.MOV.U32 R10, RZ, RZ, R2 ;  /* 0x000000ffff0a7224 */ /* 0x000fcc00078e0002 */
[----:B------:R-:W-:Y:S05]  /*4390*/  @!P0 BRA `(.L_x_30) ;  /* 0x0000000000208947 */ /* 0x000fea0003800000 */
[----:B------:R-:W-:-:S10]  /*43a0*/  DFMA.RM R10, R18, R10, R8 ;  /* 0x0000000a120a722b */ /* 0x000fd40000004008 */
[----:B------:R-:W-:-:S05]  /*43b0*/  IADD3 R8, P0, PT, R10, 0x1, RZ ;  /* 0x000000010a087810 */ /* 0x000fca0007f1e0ff */
[----:B------:R-:W-:-:S06]  /*43c0*/  IMAD.X R9, RZ, RZ, R11, P0 ;  /* 0x000000ffff097224 */ /* 0x000fcc00000e060b */
[----:B------:R-:W-:-:S08]  /*43d0*/  DFMA.RP R20, -R10, R8, R20 ;  /* 0x000000080a14722b */ /* 0x000fd00000008114 */
[----:B------:R-:W-:-:S06]  /*43e0*/  DSETP.GT.AND P0, PT, R20, RZ, PT ;  /* 0x000000ff1400722a */ /* 0x000fcc0003f04000 */
[----:B------:R-:W-:Y:S02]  /*43f0*/  FSEL R8, R8, R10, P0 ;  /* 0x0000000a08087208 */ /* 0x000fe40000000000 */
[----:B------:R-:W-:Y:S01]  /*4400*/  FSEL R9, R9, R11, P0 ;  /* 0x0000000b09097208 */ /* 0x000fe20000000000 */
[----:B------:R-:W-:Y:S06]  /*4410*/  BRA `(.L_x_31) ;  /* 0x0000000000647947 */ /* 0x000fec0003800000 */
.L_x_30:
[----:B------:R-:W-:-:S14]  /*4420*/  DSETP.NE.AND P0, PT, R20, RZ, PT ;  /* 0x000000ff1400722a */ /* 0x000fdc0003f05000 */
[----:B------:R-:W-:Y:S05]  /*4430*/  @!P0 BRA `(.L_x_32) ;  /* 0x0000000000588947 */ /* 0x000fea0003800000 */
[----:B------:R-:W-:-:S13]  /*4440*/  ISETP.GE.AND P0, PT, R21, RZ, PT ;  /* 0x000000ff1500720c */ /* 0x000fda0003f06270 */
[----:B------:R-:W-:Y:S01]  /*4450*/  @!P0 MOV R8, 0x0 ;  /* 0x0000000000088802 */ /* 0x000fe20000000f00 */
[----:B------:R-:W-:Y:S01]  /*4460*/  @!P0 IMAD.MOV.U32 R9, RZ, RZ, -0x80000 ;  /* 0xfff80000ff098424 */ /* 0x000fe200078e00ff */
[----:B------:R-:W-:Y:S06]  /*4470*/  @!P0 BRA `(.L_x_31) ;  /* 0x00000000004c8947 */ /* 0x000fec0003800000 */
[----:B------:R-:W-:-:S13]  /*4480*/  ISETP.GT.AND P0, PT, R21, 0x7fefffff, PT ;  /* 0x7fefffff1500780c */ /* 0x000fda0003f04270 */
[----:B------:R-:W-:Y:S05]  /*4490*/  @P0 BRA `(.L_x_32) ;  /* 0x0000000000400947 */ /* 0x000fea0003800000 */
[----:B------:R-:W-:Y:S01]  /*44a0*/  DMUL R20, R20, 8.11296384146066816958e+31 ;  /* 0x4690000014147828 */ /* 0x000fe20000000000 */
[----:B------:R-:W-:Y:S02]  /*44b0*/  IMAD.MOV.U32 R18, RZ, RZ, RZ ;  /* 0x000000ffff127224 */ /* 0x000fe400078e00ff */
[----:B------:R-:W-:Y:S02]  /*44c0*/  IMAD.MOV.U32 R8, RZ, RZ, 0x0 ;  /* 0x00000000ff087424 */ /* 0x000fe400078e00ff */
[----:B------:R-:W-:Y:S01]  /*44d0*/  IMAD.MOV.U32 R9, RZ, RZ, 0x3fd80000 ;  /* 0x3fd80000ff097424 */ /* 0x000fe200078e00ff */
[----:B------:R-:W0:Y:S02]  /*44e0*/  MUFU.RSQ64H R19, R21 ;  /* 0x0000001500137308 */ /* 0x000e240000001c00 */
[----:B0-----:R-:W-:-:S08]  /*44f0*/  DMUL R10, R18, R18 ;  /* 0x00000012120a7228 */ /* 0x001fd00000000000 */
[----:B------:R-:W-:-:S08]  /*4500*/  DFMA R10, R20, -R10, 1 ;  /* 0x3ff00000140a742b */ /* 0x000fd0000000080a */
[----:B------:R-:W-:Y:S02]  /*4510*/  DFMA R8, R10, R8, 0.5 ;  /* 0x3fe000000a08742b */ /* 0x000fe40000000008 */
[----:B------:R-:W-:-:S08]  /*4520*/  DMUL R10, R18, R10 ;  /* 0x0000000a120a7228 */ /* 0x000fd00000000000 */
[----:B------:R-:W-:-:S08]  /*4530*/  DFMA R10, R8, R10, R18 ;  /* 0x0000000a080a722b */ /* 0x000fd00000000012 */
[----:B------:R-:W-:Y:S02]  /*4540*/  DMUL R8, R20, R10 ;  /* 0x0000000a14087228 */ /* 0x000fe40000000000 */
[----:B------:R-:W-:-:S06]  /*4550*/  VIADD R11, R11, 0xfff00000 ;  /* 0xfff000000b0b7836 */ /* 0x000fcc0000000000 */
[----:B------:R-:W-:-:S08]  /*4560*/  DFMA R18, R8, -R8, R20 ;  /* 0x800000080812722b */ /* 0x000fd00000000014 */
[----:B------:R-:W-:-:S10]  /*4570*/  DFMA R8, R10, R18, R8 ;  /* 0x000000120a08722b */ /* 0x000fd40000000008 */
[----:B------:R-:W-:Y:S01]  /*4580*/  IADD3 R9, PT, PT, R9, -0x3500000, RZ ;  /* 0xfcb0000009097810 */ /* 0x000fe20007ffe0ff */
[----:B------:R-:W-:Y:S06]  /*4590*/  BRA `(.L_x_31) ;  /* 0x0000000000047947 */ /* 0x000fec0003800000 */
.L_x_32:
[----:B------:R-:W-:-:S11]  /*45a0*/  DADD R8, R20, R20 ;  /* 0x0000000014087229 */ /* 0x000fd60000000014 */
.L_x_31:
[----:B------:R-:W-:Y:S02]  /*45b0*/  IMAD.MOV.U32 R2, RZ, RZ, R8 ;  /* 0x000000ffff027224 */ /* 0x000fe400078e0008 */
[----:B------:R-:W-:Y:S02]  /*45c0*/  IMAD.MOV.U32 R7, RZ, RZ, R9 ;  /* 0x000000ffff077224 */ /* 0x000fe400078e0009 */
[----:B------:R-:W-:Y:S02]  /*45d0*/  IMAD.MOV.U32 R8, RZ, RZ, R6 ;  /* 0x000000ffff087224 */ /* 0x000fe400078e0006 */
[----:B------:R-:W-:-:S04]  /*45e0*/  IMAD.MOV.U32 R9, RZ, RZ, 0x0 ;  /* 0x00000000ff097424 */ /* 0x000fc800078e00ff */
[----:B------:R-:W-:Y:S05]  /*45f0*/  RET.REL.NODEC R8 `(_Z11applyForcesPdS_S_id) ;  /* 0xffffffb808807950 */ /* 0x000fea0003c3ffff */
.L_x_33:
        /* <DEDUP_REMOVED lines=16> */
.L_x_224:


//--------------------- .text._Z25calculateAttractiveForcesPiiPKdPddi --------------------------
	.section	.text._Z25calculateAttractiveForcesPiiPKdPddi,"ax",@progbits
	.align	128
        .global         _Z25calculateAttractiveForcesPiiPKdPddi
        .type           _Z25calculateAttractiveForcesPiiPKdPddi,@function
        .size           _Z25calculateAttractiveForcesPiiPKdPddi,(.L_x_226 - _Z25calculateAttractiveForcesPiiPKdPddi)
        .other          _Z25calculateAttractiveForcesPiiPKdPddi,@"STO_CUDA_ENTRY STV_DEFAULT"
_Z25calculateAttractiveForcesPiiPKdPddi:
.text._Z25calculateAttractiveForcesPiiPKdPddi:
[----:B------:R-:W-:Y:S01]  /*0000*/  LDC R1, c[0x0][0x37c] ;  /* 0x0000df00ff017b82 */ /* 0x000fe20000000800 */
[----:B------:R-:W0:Y:S07]  /*0010*/  S2R R3, SR_TID.X ;  /* 0x0000000000037919 */ /* 0x000e2e0000002100 */
[----:B------:R-:W0:Y:S01]  /*0020*/  S2UR UR4, SR_CTAID.X ;  /* 0x00000000000479c3 */ /* 0x000e220000002500 */
[----:B------:R-:W1:Y:S07]  /*0030*/  LDCU UR5, c[0x0][0x388] ;  /* 0x00007100ff0577ac */ /* 0x000e6e0008000800 */
[----:B------:R-:W0:Y:S02]  /*0040*/  LDC R0, c[0x0][0x360] ;  /* 0x0000d800ff007b82 */ /* 0x000e240000000800 */
[----:B0-----:R-:W-:-:S05]  /*0050*/  IMAD R0, R0, UR4, R3 ;  /* 0x0000000400007c24 */ /* 0x001fca000f8e0203 */
[----:B-1----:R-:W-:-:S13]  /*0060*/  ISETP.GE.AND P0, PT, R0, UR5, PT ;  /* 0x0000000500007c0c */ /* 0x002fda000bf06270 */
[----:B------:R-:W-:Y:S05]  /*0070*/  @P0 EXIT ;  /* 0x000000000000094d */ /* 0x000fea0003800000 */
[----:B------:R-:W0:Y:S01]  /*0080*/  LDC.64 R2, c[0x0][0x380] ;  /* 0x0000e000ff027b82 */ /* 0x000e220000000a00 */
[----:B------:R-:W1:Y:S01]  /*0090*/  LDCU.64 UR8, c[0x0][0x358] ;  /* 0x00006b00ff0877ac */ /* 0x000e620008000a00 */
[----:B------:R-:W-:-:S06]  /*00a0*/  IMAD.SHL.U32 R5, R0, 0x2, RZ ;  /* 0x0000000200057824 */ /* 0x000fcc00078e00ff */
[----:B------:R-:W2:Y:S01]  /*00b0*/  LDC.64 R10, c[0x0][0x390] ;  /* 0x0000e400ff0a7b82 */ /* 0x000ea20000000a00 */
[----:B0-----:R-:W-:-:S05]  /*00c0*/  IMAD.WIDE R2, R5, 0x4, R2 ;  /* 0x0000000405027825 */ /* 0x001fca00078e0202 */
[----:B-1----:R-:W3:Y:S04]  /*00d0*/  LDG.E R4, desc[UR8][R2.64] ;  /* 0x0000000802047981 */ /* 0x002ee8000c1e1900 */
[----:B------:R-:W4:Y:S01]  /*00e0*/  LDG.E R0, desc[UR8][R2.64+0x4] ;  /* 0x0000040802007981 */ /* 0x000f22000c1e1900 */
[----:B---3--:R-:W-:Y:S02]  /*00f0*/  IMAD.SHL.U32 R4, R4, 0x2, RZ ;  /* 0x0000000204047824 */ /* 0x008fe400078e00ff */
[----:B----4-:R-:W-:Y:S02]  /*0100*/  IMAD.SHL.U32 R0, R0, 0x2, RZ ;  /* 0x0000000200007824 */ /* 0x010fe400078e00ff */
[----:B--2---:R-:W-:-:S04]  /*0110*/  IMAD.WIDE R8, R4, 0x8, R10 ;  /* 0x0000000804087825 */ /* 0x004fc800078e020a */
[----:B------:R-:W-:Y:S01]  /*0120*/  IMAD.WIDE R10, R0, 0x8, R10 ;  /* 0x00000008000a7825 */ /* 0x000fe200078e020a */
[----:B------:R-:W2:Y:S04]  /*0130*/  LDG.E.64 R18, desc[UR8][R8.64+0x8] ;  /* 0x0000080808127981 */ /* 0x000ea8000c1e1b00 */
[----:B------:R-:W2:Y:S04]  /*0140*/  LDG.E.64 R12, desc[UR8][R10.64+0x8] ;  /* 0x000008080a0c7981 */ /* 0x000ea8000c1e1b00 */
[----:B------:R-:W3:Y:S04]  /*0150*/  LDG.E.64 R14, desc[UR8][R8.64] ;  /* 0x00000008080e7981 */ /* 0x000ee8000c1e1b00 */
[----:B------:R-:W3:Y:S01]  /*0160*/  LDG.E.64 R6, desc[UR8][R10.64] ;  /* 0x000000080a067981 */ /* 0x000ee2000c1e1b00 */
[----:B------:R-:W-:Y:S01]  /*0170*/  IMAD.MOV.U32 R16, RZ, RZ, 0x0 ;  /* 0x00000000ff107424 */ /* 0x000fe200078e00ff */
[----:B------:R-:W-:Y:S01]  /*0180*/  BSSY.RECONVERGENT B0, `(.L_x_34) ;  /* 0x0000018000007945 */ /* 0x000fe20003800200 */
[----:B------:R-:W-:Y:S01]  /*0190*/  IMAD.MOV.U32 R17, RZ, RZ, 0x3fd80000 ;  /* 0x3fd80000ff117424 */ /* 0x000fe200078e00ff */
[----:B--2---:R-:W-:-:S02]  /*01a0*/  DADD R18, R18, -R12 ;  /* 0x0000000012127229 */ /* 0x004fc4000000080c */
[----:B---3--:R-:W-:-:S06]  /*01b0*/  DADD R14, R14, -R6 ;  /* 0x000000000e0e7229 */ /* 0x008fcc0000000806 */
        /* <DEDUP_REMOVED lines=16> */
[----:B------:R-:W-:-:S07]  /*02c0*/  MOV R8, 0x2e0 ;  /* 0x000002e000087802 */ /* 0x000fce0000000f00 */
[----:B------:R-:W-:Y:S05]  /*02d0*/  CALL.REL.NOINC `($__internal_3_$__cuda_sm20_dsqrt_rn_f64_mediumpath_v1) ;  /* 0x0000000800f87944 */ /* 0x000fea0003c00000 */
[----:B------:R-:W-:Y:S01]  /*02e0*/  MOV R8, R2 ;  /* 0x0000000200087202 */ /* 0x000fe20000000f00 */
[----:B------:R-:W-:-:S07]  /*02f0*/  IMAD.MOV.U32 R9, RZ, RZ, R3 ;  /* 0x000000ffff097224 */ /* 0x000fce00078e0003 */
.L_x_35:
[----:B------:R-:W-:Y:S05]  /*0300*/  BSYNC.RECONVERGENT B0 ;  /* 0x0000000000007941 */ /* 0x000fea0003800200 */
.L_x_34:
[----:B------:R-:W0:Y:S01]  /*0310*/  LDCU UR7, c[0x0][0x3a4] ;  /* 0x00007480ff0777ac */ /* 0x000e220008000800 */
[----:B------:R-:W1:Y:S01]  /*0320*/  LDC.64 R2, c[0x0][0x3a0] ;  /* 0x0000e800ff027b82 */ /* 0x000e620000000a00 */
[----:B------:R-:W-:Y:S01]  /*0330*/  IMAD.MOV.U32 R6, RZ, RZ, 0x1 ;  /* 0x00000001ff067424 */ /* 0x000fe200078e00ff */
[----:B------:R-:W-:Y:S01]  /*0340*/  BSSY.RECONVERGENT B0, `(.L_x_36) ;  /* 0x0000021000007945 */ /* 0x000fe20003800200 */
[----:B------:R-:W-:Y:S01]  /*0350*/  UMOV UR4, 0x47ae147b ;  /* 0x47ae147b00047882 */ /* 0x000fe20000000000 */
[----:B------:R-:W-:Y:S01]  /*0360*/  UMOV UR5, 0x3f847ae1 ;  /* 0x3f847ae100057882 */ /* 0x000fe20000000000 */
[----:B------:R-:W-:Y:S01]  /*0370*/  IMAD.MOV.U32 R16, RZ, RZ, R8 ;  /* 0x000000ffff107224 */ /* 0x000fe200078e0008 */
[----:B------:R-:W-:Y:S01]  /*0380*/  DSETP.MAX.AND P0, P1, R8, UR4, PT ;  /* 0x0000000408007e2a */ /* 0x000fe2000b90f000 */
[----:B------:R-:W-:Y:S02]  /*0390*/  UMOV UR6, UR5 ;  /* 0x0000000500067c82 */ /* 0x000fe40008000000 */
[----:B------:R-:W-:-:S03]  /*03a0*/  IMAD.U32 R5, RZ, RZ, UR6 ;  /* 0x00000006ff057e24 */ /* 0x000fc6000f8e00ff */
[----:B------:R-:W-:Y:S02]  /*03b0*/  FSEL R17, R9, UR6, P0 ;  /* 0x0000000609117c08 */ /* 0x000fe40008000000 */
[----:B------:R-:W-:Y:S01]  /*03c0*/  SEL R16, R16, UR4, P0 ;  /* 0x0000000410107c07 */ /* 0x000fe20008000000 */
[----:B0-----:R-:W1:Y:S05]  /*03d0*/  MUFU.RCP64H R7, UR7 ;  /* 0x0000000700077d08 */ /* 0x001e6a0008001800 */
[----:B------:R-:W-:Y:S01]  /*03e0*/  @P1 LOP3.LUT R17, R5, 0x80000, RZ, 0xfc, !PT ;  /* 0x0008000005111812 */ /* 0x000fe200078efcff */
[----:B-1----:R-:W-:-:S08]  /*03f0*/  DFMA R10, R6, -R2, 1 ;  /* 0x3ff00000060a742b */ /* 0x002fd00000000802 */
[----:B------:R-:W-:-:S08]  /*0400*/  DFMA R10, R10, R10, R10 ;  /* 0x0000000a0a0a722b */ /* 0x000fd0000000000a */
[----:B------:R-:W-:Y:S02]  /*0410*/  DFMA R10, R6, R10, R6 ;  /* 0x0000000a060a722b */ /* 0x000fe40000000006 */
[----:B------:R-:W-:-:S06]  /*0420*/  DMUL R6, R16, R16 ;  /* 0x0000001010067228 */ /* 0x000fcc0000000000 */
[----:B------:R-:W-:-:S04]  /*0430*/  DFMA R8, R10, -R2, 1 ;  /* 0x3ff000000a08742b */ /* 0x000fc80000000802 */
[----:B------:R-:W-:-:S04]  /*0440*/  FSETP.GEU.AND P1, PT, |R7|, 6.5827683646048100446e-37, PT ;  /* 0x036000000700780b */ /* 0x000fc80003f2e200 */
[----:B------:R-:W-:-:S08]  /*0450*/  DFMA R8, R10, R8, R10 ;  /* 0x000000080a08722b */ /* 0x000fd0000000000a */
[----:B------:R-:W-:-:S08]  /*0460*/  DMUL R10, R6, R8 ;  /* 0x00000008060a7228 */ /* 0x000fd00000000000 */
[----:B------:R-:W-:-:S08]  /*0470*/  DFMA R2, R10, -R2, R6 ;  /* 0x800000020a02722b */ /* 0x000fd00000000006 */
[----:B------:R-:W-:-:S10]  /*0480*/  DFMA R2, R8, R2, R10 ;  /* 0x000000020802722b */ /* 0x000fd4000000000a */
[----:B------:R-:W-:-:S05]  /*0490*/  FFMA R5, RZ, UR7, R3 ;  /* 0x00000007ff057c23 */ /* 0x000fca0008000003 */
[----:B------:R-:W-:-:S13]  /*04a0*/  FSETP.GT.AND P0, PT, |R5|, 1.469367938527859385e-39, PT ;  /* 0x001000000500780b */ /* 0x000fda0003f04200 */
[----:B------:R-:W-:Y:S05]  /*04b0*/  @P0 BRA P1, `(.L_x_37) ;  /* 0x0000000000240947 */ /* 0x000fea0000800000 */
[----:B------:R-:W0:Y:S01]  /*04c0*/  LDCU.64 UR4, c[0x0][0x3a0] ;  /* 0x00007400ff0477ac */ /* 0x000e220008000a00 */
[----:B------:R-:W-:Y:S01]  /*04d0*/  IMAD.MOV.U32 R8, RZ, RZ, R6 ;  /* 0x000000ffff087224 */ /* 0x000fe200078e0006 */
[----:B------:R-:W-:Y:S01]  /*04e0*/  MOV R6, 0x530 ;  /* 0x0000053000067802 */ /* 0x000fe20000000f00 */
[----:B------:R-:W-:Y:S02]  /*04f0*/  IMAD.MOV.U32 R9, RZ, RZ, R7 ;  /* 0x000000ffff097224 */ /* 0x000fe400078e0007 */
[----:B0-----:R-:W-:Y:S01]  /*0500*/  IMAD.U32 R10, RZ, RZ, UR4 ;  /* 0x00000004ff0a7e24 */ /* 0x001fe2000f8e00ff */
[----:B------:R-:W-:-:S07]  /*0510*/  MOV R11, UR5 ;  /* 0x00000005000b7c02 */ /* 0x000fce0008000f00 */
[----:B------:R-:W-:Y:S05]  /*0520*/  CALL.REL.NOINC `($__internal_2_$__cuda_sm20_div_rn_f64_full) ;  /* 0x0000000000f47944 */ /* 0x000fea0003c00000 */
[----:B------:R-:W-:Y:S02]  /*0530*/  IMAD.MOV.U32 R2, RZ, RZ, R8 ;  /* 0x000000ffff027224 */ /* 0x000fe400078e0008 */
[----:B------:R-:W-:-:S07]  /*0540*/  IMAD.MOV.U32 R3, RZ, RZ, R9 ;  /* 0x000000ffff037224 */ /* 0x000fce00078e0009 */
.L_x_37:
[----:B------:R-:W-:Y:S05]  /*0550*/  BSYNC.RECONVERGENT B0 ;  /* 0x0000000000007941 */ /* 0x000fea0003800200 */
.L_x_36:
[----:B------:R-:W0:Y:S01]  /*0560*/  MUFU.RCP64H R7, R17 ;  /* 0x0000001100077308 */ /* 0x000e220000001800 */
[----:B------:R-:W-:Y:S01]  /*0570*/  IMAD.MOV.U32 R6, RZ, RZ, 0x1 ;  /* 0x00000001ff067424 */ /* 0x000fe200078e00ff */
[----:B------:R-:W-:Y:S01]  /*0580*/  FSETP.GEU.AND P1, PT, |R15|, 6.5827683646048100446e-37, PT ;  /* 0x036000000f00780b */ /* 0x000fe20003f2e200 */
[----:B------:R-:W-:Y:S04]  /*0590*/  BSSY.RECONVERGENT B0, `(.L_x_38) ;  /* 0x0000014000007945 */ /* 0x000fe80003800200 */
        /* <DEDUP_REMOVED lines=16> */
[----:B------:R-:W-:Y:S05]  /*06a0*/  CALL.REL.NOINC `($__internal_2_$__cuda_sm20_div_rn_f64_full) ;  /* 0x0000000000947944 */ /* 0x000fea0003c00000 */
[----:B------:R-:W-:Y:S01]  /*06b0*/  MOV R6, R8 ;  /* 0x0000000800067202 */ /* 0x000fe20000000f00 */
[----:B------:R-:W-:-:S07]  /*06c0*/  IMAD.MOV.U32 R7, RZ, RZ, R9 ;  /* 0x000000ffff077224 */ /* 0x000fce00078e0009 */
.L_x_39:
[----:B------:R-:W-:Y:S05]  /*06d0*/  BSYNC.RECONVERGENT B0 ;  /* 0x0000000000007941 */ /* 0x000fea0003800200 */
.L_x_38:
[----:B------:R-:W0:Y:S01]  /*06e0*/  MUFU.RCP64H R9, R17 ;  /* 0x0000001100097308 */ /* 0x000e220000001800 */
[----:B------:R-:W-:Y:S01]  /*06f0*/  IMAD.MOV.U32 R8, RZ, RZ, 0x1 ;  /* 0x00000001ff087424 */ /* 0x000fe200078e00ff */
[----:B------:R-:W-:Y:S01]  /*0700*/  FSETP.GEU.AND P1, PT, |R19|, 6.5827683646048100446e-37, PT ;  /* 0x036000001300780b */ /* 0x000fe20003f2e200 */
[----:B------:R-:W-:Y:S01]  /*0710*/  BSSY.RECONVERGENT B0, `(.L_x_40) ;  /* 0x0000013000007945 */ /* 0x000fe20003800200 */
[----:B------:R-:W-:-:S03]  /*0720*/  DMUL R14, R6, R2 ;  /* 0x00000002060e7228 */ /* 0x000fc60000000000 */
        /* <DEDUP_REMOVED lines=17> */
.L_x_41:
[----:B------:R-:W-:Y:S05]  /*0840*/  BSYNC.RECONVERGENT B0 ;  /* 0x0000000000007941 */ /* 0x000fea0003800200 */
.L_x_40:
[----:B------:R-:W0:Y:S01]  /*0850*/  LDC.64 R6, c[0x0][0x398] ;  /* 0x0000e600ff067b82 */ /* 0x000e220000000a00 */
[----:B------:R-:W-:Y:S02]  /*0860*/  DMUL R2, R8, R2 ;  /* 0x0000000208027228 */ /* 0x000fe40000000000 */
[----:B------:R-:W-:-:S06]  /*0870*/  DADD R8, -RZ, -R14 ;  /* 0x00000000ff087229 */ /* 0x000fcc000000090e */
[----:B------:R-:W-:Y:S01]  /*0880*/  DADD R10, -RZ, -R2 ;  /* 0x00000000ff0a7229 */ /* 0x000fe20000000902 */
[----:B0-----:R-:W-:-:S04]  /*0890*/  IMAD.WIDE R4, R4, 0x8, R6 ;  /* 0x0000000804047825 */ /* 0x001fc800078e0206 */
[----:B------:R-:W-:Y:S01]  /*08a0*/  IMAD.WIDE R6, R0, 0x8, R6 ;  /* 0x0000000800067825 */ /* 0x000fe200078e0206 */
[----:B------:R-:W-:Y:S04]  /*08b0*/  REDG.E.ADD.F64.RN.STRONG.GPU desc[UR8][R4.64], R8 ;  /* 0x00000008040079a6 */ /* 0x000fe8000c12ff08 */
[----:B------:R-:W-:Y:S04]  /*08c0*/  REDG.E.ADD.F64.RN.STRONG.GPU desc[UR8][R4.64+0x8], R10 ;  /* 0x0000080a040079a6 */ /* 0x000fe8000c12ff08 */
[----:B------:R-:W-:Y:S04]  /*08d0*/  REDG.E.ADD.F64.RN.STRONG.GPU desc[UR8][R6.64], R14 ;  /* 0x0000000e060079a6 */ /* 0x000fe8000c12ff08 */
[----:B------:R-:W-:Y:S01]  /*08e0*/  REDG.E.ADD.F64.RN.STRONG.GPU desc[UR8][R6.64+0x8], R2 ;  /* 0x00000802060079a6 */ /* 0x000fe2000c12ff08 */
[----:B------:R-:W-:Y:S05]  /*08f0*/  EXIT ;  /* 0x000000000000794d */ /* 0x000fea0003800000 */
        .weak           $__internal_2_$__cuda_sm20_div_rn_f64_full
        .type           $__internal_2_$__cuda_sm20_div_rn_f64_full,@function
        .size           $__internal_2_$__cuda_sm20_div_rn_f64_full,($__internal_3_$__cuda_sm20_dsqrt_rn_f64_mediumpath_v1 - $__internal_2_$__cuda_sm20_div_rn_f64_full)
$__internal_2_$__cuda_sm20_div_rn_f64_full:
[C---:B------:R-:W-:Y:S01]  /*0900*/  FSETP.GEU.AND P0, PT, |R11|.reuse, 1.469367938527859385e-39, PT ;  /* 0x001000000b00780b */ /* 0x040fe20003f0e200 */
[----:B------:R-:W-:Y:S01]  /*0910*/  IMAD.MOV.U32 R20, RZ, RZ, 0x1 ;  /* 0x00000001ff147424 */ /* 0x000fe200078e00ff */
[----:B------:R-:W-:Y:S01]  /*0920*/  LOP3.LUT R12, R11, 0x800fffff, RZ, 0xc0, !PT ;  /* 0x800fffff0b0c7812 */ /* 0x000fe200078ec0ff */
[----:B------:R-:W-:Y:S01]  /*0930*/  IMAD.MOV.U32 R7, RZ, RZ, 0x1ca00000 ;  /* 0x1ca00000ff077424 */ /* 0x000fe200078e00ff */
[C---:B------:R-:W-:Y:S01]  /*0940*/  FSETP.GEU.AND P2, PT, |R9|.reuse, 1.469367938527859385e-39, PT ;  /* 0x001000000900780b */ /* 0x040fe20003f4e200 */
[----:B------:R-:W-:Y:S01]  /*0950*/  BSSY.RECONVERGENT B1, `(.L_x_42) ;  /* 0x0000052000017945 */ /* 0x000fe20003800200 */
[----:B------:R-:W-:Y:S02]  /*0960*/  LOP3.LUT R13, R12, 0x3ff00000, RZ, 0xfc, !PT ;  /* 0x3ff000000c0d7812 */ /* 0x000fe400078efcff */
[----:B------:R-:W-:Y:S02]  /*0970*/  MOV R12, R10 ;  /* 0x0000000a000c7202 */ /* 0x000fe40000000f00 */
[----:B------:R-:W-:-:S02]  /*0980*/  LOP3.LUT R5, R9, 0x7ff00000, RZ, 0xc0, !PT ;  /* 0x7ff0000009057812 */ /* 0x000fc400078ec0ff */
[----:B------:R-:W-:Y:S01]  /*0990*/  LOP3.LUT R28, R11, 0x7ff00000, RZ, 0xc0, !PT ;  /* 0x7ff000000b1c7812 */ /* 0x000fe200078ec0ff */
[----:B------:R-:W-:-:S03]  /*09a0*/  @!P0 DMUL R12, R10, 8.98846567431157953865e+307 ;  /* 0x7fe000000a0c8828 */ /* 0x000fc60000000000 */
[----:B------:R-:W-:Y:S02]  /*09b0*/  ISETP.GE.U32.AND P1, PT, R5, R28, PT ;  /* 0x0000001c0500720c */ /* 0x000fe40003f26070 */
[----:B------:R-:W-:Y:S01]  /*09c0*/  @!P2 LOP3.LUT R22, R11, 0x7ff00000, RZ, 0xc0, !PT ;  /* 0x7ff000000b16a812 */ /* 0x000fe200078ec0ff */
[----:B------:R-:W0:Y:S03]  /*09d0*/  MUFU.RCP64H R21, R13 ;  /* 0x0000000d00157308 */ /* 0x000e260000001800 */
[----:B------:R-:W-:Y:S02]  /*09e0*/  @!P2 ISETP.GE.U32.AND P3, PT, R5, R22, PT ;  /* 0x000000160500a20c */ /* 0x000fe40003f66070 */
[----:B------:R-:W-:Y:S02]  /*09f0*/  @!P0 LOP3.LUT R28, R13, 0x7ff00000, RZ, 0xc0, !PT ;  /* 0x7ff000000d1c8812 */ /* 0x000fe400078ec0ff */
[----:B------:R-:W-:-:S04]  /*0a00*/  @!P2 SEL R23, R7, 0x63400000, !P3 ;  /* 0x634000000717a807 */ /* 0x000fc80005800000 */
[----:B------:R-:W-:-:S04]  /*0a10*/  @!P2 LOP3.LUT R26, R23, 0x80000000, R9, 0xf8, !PT ;  /* 0x80000000171aa812 */ /* 0x000fc800078ef809 */
[----:B------:R-:W-:Y:S01]  /*0a20*/  @!P2 LOP3.LUT R27, R26, 0x100000, RZ, 0xfc, !PT ;  /* 0x001000001a1ba812 */ /* 0x000fe200078efcff */
[----:B------:R-:W-:Y:S01]  /*0a30*/  @!P2 IMAD.MOV.U32 R26, RZ, RZ, RZ ;  /* 0x000000ffff1aa224 */ /* 0x000fe200078e00ff */
[----:B0-----:R-:W-:-:S08]  /*0a40*/  DFMA R24, R20, -R12, 1 ;  /* 0x3ff000001418742b */ /* 0x001fd0000000080c */
[----:B------:R-:W-:-:S08]  /*0a50*/  DFMA R24, R24, R24, R24 ;  /* 0x000000181818722b */ /* 0x000fd00000000018 */
[----:B------:R-:W-:Y:S01]  /*0a60*/  DFMA R24, R20, R24, R20 ;  /* 0x000000181418722b */ /* 0x000fe20000000014 */
[----:B------:R-:W-:Y:S01]  /*0a70*/  SEL R21, R7, 0x63400000, !P1 ;  /* 0x6340000007157807 */ /* 0x000fe20004800000 */
[----:B------:R-:W-:-:S03]  /*0a80*/  IMAD.MOV.U32 R20, RZ, RZ, R8 ;  /* 0x000000ffff147224 */ /* 0x000fc600078e0008 */
[----:B------:R-:W-:-:S03]  /*0a90*/  LOP3.LUT R21, R21, 0x800fffff, R9, 0xf8, !PT ;  /* 0x800fffff15157812 */ /* 0x000fc600078ef809 */
[----:B------:R-:W-:-:S03]  /*0aa0*/  DFMA R22, R24, -R12, 1 ;  /* 0x3ff000001816742b */ /* 0x000fc6000000080c */
[----:B------:R-:W-:-:S05]  /*0ab0*/  @!P2 DFMA R20, R20, 2, -R26 ;  /* 0x400000001414a82b */ /* 0x000fca000000081a */
[----:B------:R-:W-:-:S08]  /*0ac0*/  DFMA R22, R24, R22, R24 ;  /* 0x000000161816722b */ /* 0x000fd00000000018 */
[----:B------:R-:W-:-:S08]  /*0ad0*/  DMUL R24, R22, R20 ;  /* 0x0000001416187228 */ /* 0x000fd00000000000 */
[----:B------:R-:W-:-:S08]  /*0ae0*/  DFMA R26, R24, -R12, R20 ;  /* 0x8000000c181a722b */ /* 0x000fd00000000014 */
[----:B------:R-:W-:Y:S01]  /*0af0*/  DFMA R26, R22, R26, R24 ;  /* 0x0000001a161a722b */ /* 0x000fe20000000018 */
[----:B------:R-:W-:Y:S01]  /*0b00*/  IMAD.MOV.U32 R24, RZ, RZ, R5 ;  /* 0x000000ffff187224 */ /* 0x000fe200078e0005 */
[----:B------:R-:W-:Y:S02]  /*0b10*/  @!P2 LOP3.LUT R24, R21, 0x7ff00000, RZ, 0xc0, !PT ;  /* 0x7ff000001518a812 */ /* 0x000fe400078ec0ff */
[----:B------:R-:W-:-:S03]  /*0b20*/  IADD3 R23, PT, PT, R28, -0x1, RZ ;  /* 0xffffffff1c177810 */ /* 0x000fc60007ffe0ff */
[----:B------:R-:W-:-:S05]  /*0b30*/  VIADD R22, R24, 0xffffffff ;  /* 0xffffffff18167836 */ /* 0x000fca0000000000 */
[----:B------:R-:W-:-:S04]  /*0b40*/  ISETP.GT.U32.AND P0, PT, R22, 0x7feffffe, PT ;  /* 0x7feffffe1600780c */ /* 0x000fc80003f04070 */
[----:B------:R-:W-:-:S13]  /*0b50*/  ISETP.GT.U32.OR P0, PT, R23, 0x7feffffe, P0 ;  /* 0x7feffffe1700780c */ /* 0x000fda0000704470 */
[----:B------:R-:W-:Y:S05]  /*0b60*/  @P0 BRA `(.L_x_43) ;  /* 0x00000000006c0947 */ /* 0x000fea0003800000 */
[----:B------:R-:W-:-:S04]  /*0b70*/  LOP3.LUT R22, R11, 0x7ff00000, RZ, 0xc0, !PT ;  /* 0x7ff000000b167812 */ /* 0x000fc800078ec0ff */
[CC--:B------:R-:W-:Y:S02]  /*0b80*/  VIADDMNMX R8, R5.reuse, -R22.reuse, 0xb9600000, !PT ;  /* 0xb960000005087446 */ /* 0x0c0fe40007800916 */
[----:B------:R-:W-:Y:S02]  /*0b90*/  ISETP.GE.U32.AND P0, PT, R5, R22, PT ;  /* 0x000000160500720c */ /* 0x000fe40003f06070 */
[----:B------:R-:W-:Y:S02]  /*0ba0*/  VIMNMX R5, PT, PT, R8, 0x46a00000, PT ;  /* 0x46a0000008057848 */ /* 0x000fe40003fe0100 */
[----:B------:R-:W-:-:S05]  /*0bb0*/  SEL R8, R7, 0x63400000, !P0 ;  /* 0x6340000007087807 */ /* 0x000fca0004000000 */
[----:B------:R-:W-:Y:S02]  /*0bc0*/  IMAD.IADD R5, R5, 0x1, -R8 ;  /* 0x0000000105057824 */ /* 0x000fe400078e0a08 */
[----:B------:R-:W-:Y:S02]  /*0bd0*/  IMAD.MOV.U32 R8, RZ, RZ, RZ ;  /* 0x000000ffff087224 */ /* 0x000fe400078e00ff */
        /* <DEDUP_REMOVED lines=11> */
[----:B------:R-:W-:Y:S01]  /*0c90*/  DMUL.RP R12, R26, R12 ;  /* 0x0000000c1a0c7228 */ /* 0x000fe20000008000 */
[----:B------:R-:W-:Y:S01]  /*0ca0*/  IMAD.MOV.U32 R8, RZ, RZ, RZ ;  /* 0x000000ffff087224 */ /* 0x000fe200078e00ff */
[----:B------:R-:W-:-:S05]  /*0cb0*/  IADD3 R5, PT, PT, -R5, -0x43300000, RZ ;  /* 0xbcd0000005057810 */ /* 0x000fca0007ffe1ff */
[----:B------:R-:W-:-:S03]  /*0cc0*/  DFMA R8, R22, -R8, R26 ;  /* 0x800000081608722b */ /* 0x000fc6000000001a */
[----:B------:R-:W-:-:S07]  /*0cd0*/  LOP3.LUT R11, R13, R11, RZ, 0x3c, !PT ;  /* 0x0000000b0d0b7212 */ /* 0x000fce00078e3cff */
[----:B------:R-:W-:-:S04]  /*0ce0*/  FSETP.NEU.AND P0, PT, |R9|, R5, PT ;  /* 0x000000050900720b */ /* 0x000fc80003f0d200 */
[----:B------:R-:W-:Y:S02]  /*0cf0*/  FSEL R22, R12, R22, !P0 ;  /* 0x000000160c167208 */ /* 0x000fe40004000000 */
[----:B------:R-:W-:Y:S01]  /*0d00*/  FSEL R23, R11, R23, !P0 ;  /* 0x000000170b177208 */ /* 0x000fe20004000000 */
[----:B------:R-:W-:Y:S06]  /*0d10*/  BRA `(.L_x_44) ;  /* 0x0000000000547947 */ /* 0x000fec0003800000 */
.L_x_43:
        /* <DEDUP_REMOVED lines=13> */
[----:B------:R-:W-:Y:S02]  /*0df0*/  @P0 IMAD.MOV.U32 R22, RZ, RZ, RZ ;  /* 0x000000ffff160224 */ /* 0x000fe400078e00ff */
[----:B------:R-:W-:Y:S01]  /*0e00*/  @P0 IMAD.MOV.U32 R23, RZ, RZ, R5 ;  /* 0x000000ffff170224 */ /* 0x000fe200078e0005 */
[----:B------:R-:W-:Y:S06]  /*0e10*/  BRA `(.L_x_44) ;  /* 0x0000000000147947 */ /* 0x000fec0003800000 */
.L_x_46:
[----:B------:R-:W-:Y:S01]  /*0e20*/  LOP3.LUT R23, R11, 0x80000, RZ, 0xfc, !PT ;  /* 0x000800000b177812 */ /* 0x000fe200078efcff */
[----:B------:R-:W-:Y:S01]  /*0e30*/  IMAD.MOV.U32 R22, RZ, RZ, R10 ;  /* 0x000000ffff167224 */ /* 0x000fe200078e000a */
[----:B------:R-:W-:Y:S06]  /*0e40*/  BRA `(.L_x_44) ;  /* 0x0000000000087947 */ /* 0x000fec0003800000 */
.L_x_45:
[----:B------:R-:W-:Y:S01]  /*0e50*/  LOP3.LUT R23, R9, 0x80000, RZ, 0xfc, !PT ;  /* 0x0008000009177812 */ /* 0x000fe200078efcff */
[----:B------:R-:W-:-:S07]  /*0e60*/  IMAD.MOV.U32 R22, RZ, RZ, R8 ;  /* 0x000000ffff167224 */ /* 0x000fce00078e0008 */
.L_x_44:
[----:B------:R-:W-:Y:S05]  /*0e70*/  BSYNC.RECONVERGENT B1 ;  /* 0x0000000000017941 */ /* 0x000fea0003800200 */
.L_x_42:
[----:B------:R-:W-:Y:S01]  /*0e80*/  IMAD.MOV.U32 R7, RZ, RZ, 0x0 ;  /* 0x00000000ff077424 */ /* 0x000fe200078e00ff */
[----:B------:R-:W-:Y:S01]  /*0e90*/  MOV R8, R22 ;  /* 0x0000001600087202 */ /* 0x000fe20000000f00 */
[----:B------:R-:W-:Y:S02]  /*0ea0*/  IMAD.MOV.U32 R9, RZ, RZ, R23 ;  /* 0x000000ffff097224 */ /* 0x000fe400078e0017 */
[----:B------:R-:W-:Y:S05]  /*0eb0*/  RET.REL.NODEC R6 `(_Z25calculateAttractiveForcesPiiPKdPddi) ;  /* 0xfffffff006507950 */ /* 0x000fea0003c3ffff */
        .weak           $__internal_3_$__cuda_sm20_dsqrt_rn_f64_mediumpath_v1
        .type           $__internal_3_$__cuda_sm20_dsqrt_rn_f64_mediumpath_v1,@function
        .size           $__internal_3_$__cuda_sm20_dsqrt_rn_f64_mediumpath_v1,(.L_x_226 - $__internal_3_$__cuda_sm20_dsqrt_rn_f64_mediumpath_v1)
$__internal_3_$__cuda_sm20_dsqrt_rn_f64_mediumpath_v1:
[----:B------:R-:W-:Y:S01]  /*0ec0*/  ISETP.GE.U32.AND P0, PT, R2, -0x3400000, PT ;  /* 0xfcc000000200780c */ /* 0x000fe20003f06070 */
[----:B------:R-:W-:Y:S01]  /*0ed0*/  BSSY.RECONVERGENT B1, `(.L_x_47) ;  /* 0x0000024000017945 */ /* 0x000fe20003800200 */
[----:B------:R-:W-:-:S11]  /*0ee0*/  IMAD.MOV.U32 R13, RZ, RZ, R21 ;  /* 0x000000ffff0d7224 */ /* 0x000fd600078e0015 */
        /* <DEDUP_REMOVED lines=9> */
.L_x_48:
[----:B------:R-:W-:-:S14]  /*0f80*/  DSETP.NE.AND P0, PT, R6, RZ, PT ;  /* 0x000000ff0600722a */ /* 0x000fdc0003f05000 */
[----:B------:R-:W-:Y:S05]  /*0f90*/  @!P0 BRA `(.L_x_50) ;  /* 0x0000000000588947 */ /* 0x000fea0003800000 */
[----:B------:R-:W-:-:S13]  /*0fa0*/  ISETP.GE.AND P0, PT, R7, RZ, PT ;  /* 0x000000ff0700720c */ /* 0x000fda0003f06270 */
[----:B------:R-:W-:Y:S02]  /*0fb0*/  @!P0 IMAD.MOV.U32 R2, RZ, RZ, 0x0 ;  /* 0x00000000ff028424 */ /* 0x000fe400078e00ff */
[----:B------:R-:W-:Y:S01]  /*0fc0*/  @!P0 IMAD.MOV.U32 R3, RZ, RZ, -0x80000 ;  /* 0xfff80000ff038424 */ /* 0x000fe200078e00ff */
[----:B------:R-:W-:Y:S06]  /*0fd0*/  @!P0 BRA `(.L_x_49) ;  /* 0x00000000004c8947 */ /* 0x000fec0003800000 */
[----:B------:R-:W-:-:S13]  /*0fe0*/  ISETP.GT.AND P0, PT, R7, 0x7fefffff, PT ;  /* 0x7fefffff0700780c */ /* 0x000fda0003f04270 */
[----:B------:R-:W-:Y:S05]  /*0ff0*/  @P0 BRA `(.L_x_50) ;  /* 0x0000000000400947 */ /* 0x000fea0003800000 */
[----:B------:R-:W-:Y:S01]  /*1000*/  DMUL R6, R6, 8.11296384146066816958e+31 ;  /* 0x4690000006067828 */ /* 0x000fe20000000000 */
[----:B------:R-:W-:Y:S01]  /*1010*/  MOV R2, RZ ;  /* 0x000000ff00027202 */ /* 0x000fe20000000f00 */
[----:B------:R-:W-:Y:S02]  /*1020*/  IMAD.MOV.U32 R12, RZ, RZ, 0x0 ;  /* 0x00000000ff0c7424 */ /* 0x000fe400078e00ff */
[----:B------:R-:W-:Y:S02]  /*1030*/  IMAD.MOV.U32 R13, RZ, RZ, 0x3fd80000 ;  /* 0x3fd80000ff0d7424 */ /* 0x000fe400078e00ff */
        /* <DEDUP_REMOVED lines=10> */
[----:B------:R-:W-:Y:S01]  /*10e0*/  VIADD R3, R3, 0xfcb00000 ;  /* 0xfcb0000003037836 */ /* 0x000fe20000000000 */
[----:B------:R-:W-:Y:S06]  /*10f0*/  BRA `(.L_x_49) ;  /* 0x0000000000047947 */ /* 0x000fec0003800000 */
.L_x_50:
[----:B------:R-:W-:-:S11]  /*1100*/  DADD R2, R6, R6 ;  /* 0x0000000006027229 */ /* 0x000fd60000000006 */
.L_x_49:
[----:B------:R-:W-:Y:S05]  /*1110*/  BSYNC.RECONVERGENT B1 ;  /* 0x0000000000017941 */ /* 0x000fea0003800200 */
.L_x_47:
[----:B------:R-:W-:-:S04]  /*1120*/  IMAD.MOV.U32 R9, RZ, RZ, 0x0 ;  /* 0x00000000ff097424 */ /* 0x000fc800078e00ff */
[----:B------:R-:W-:Y:S05]  /*1130*/  RET.REL.NODEC R8 `(_Z25calculateAttractiveForcesPiiPKdPddi) ;  /* 0xffffffec08b07950 */ /* 0x000fea0003c3ffff */
.L_x_51:
        /* <DEDUP_REMOVED lines=12> */
.L_x_226:


//--------------------- .text._Z37calculateAttractiveForcesSingleThreadPiiPKdPddi --------------------------
	.section	.text._Z37calculateAttractiveForcesSingleThreadPiiPKdPddi,"ax",@progbits
	.align	128
        .global         _Z37calculateAttractiveForcesSingleThreadPiiPKdPddi
        .type           _Z37calculateAttractiveForcesSingleThreadPiiPKdPddi,@function
        .size           _Z37calculateAttractiveForcesSingleThreadPiiPKdPddi,(.L_x_228 - _Z37calculateAttractiveForcesSingleThreadPiiPKdPddi)
        .other          _Z37calculateAttractiveForcesSingleThreadPiiPKdPddi,@"STO_CUDA_ENTRY STV_DEFAULT"
_Z37calculateAttractiveForcesSingleThreadPiiPKdPddi:
.text._Z37calculateAttractiveForcesSingleThreadPiiPKdPddi:
[----:B------:R-:W-:Y:S01]  /*0000*/  LDC R1, c[0x0][0x37c] ;  /* 0x0000df00ff017b82 */ /* 0x000fe20000000800 */
[----:B------:R-:W0:Y:S07]  /*0010*/  S2R R3, SR_TID.X ;  /* 0x0000000000037919 */ /* 0x000e2e0000002100 */
[----:B------:R-:W0:Y:S01]  /*0020*/  S2UR UR4, SR_CTAID.X ;  /* 0x00000000000479c3 */ /* 0x000e220000002500 */
[----:B------:R-:W1:Y:S07]  /*0030*/  LDCU UR5, c[0x0][0x388] ;  /* 0x00007100ff0577ac */ /* 0x000e6e0008000800 */
[----:B------:R-:W0:Y:S01]  /*0040*/  LDC R0, c[0x0][0x360] ;  /* 0x0000d800ff007b82 */ /* 0x000e220000000800 */
[----:B-1----:R-:W-:-:S05]  /*0050*/  IMAD.U32 R4, RZ, RZ, UR5 ;  /* 0x00000005ff047e24 */ /* 0x002fca000f8e00ff */
[----:B------:R-:W-:Y:S01]  /*0060*/  ISETP.GE.AND P0, PT, R4, 0x1, PT ;  /* 0x000000010400780c */ /* 0x000fe20003f06270 */
[----:B0-----:R-:W-:-:S05]  /*0070*/  IMAD R0, R0, UR4, R3 ;  /* 0x0000000400007c24 */ /* 0x001fca000f8e0203 */
[----:B------:R-:W-:-:S13]  /*0080*/  ISETP.NE.OR P0, PT, R0, 0x1, !P0 ;  /* 0x000000010000780c */ /* 0x000fda0004705670 */
[----:B------:R-:W-:Y:S05]  /*0090*/  @P0 EXIT ;  /* 0x000000000000094d */ /* 0x000fea0003800000 */
[----:B------:R-:W-:Y:S01]  /*00a0*/  ISETP.NE.AND P0, PT, R4, 0x1, PT ;  /* 0x000000010400780c */ /* 0x000fe20003f05270 */
[----:B------:R-:W0:Y:S01]  /*00b0*/  LDCU.64 UR8, c[0x0][0x358] ;  /* 0x00006b00ff0877ac */ /* 0x000e220008000a00 */
[----:B------:R-:W-:-:S11]  /*00c0*/  CS2R R2, SRZ ;  /* 0x0000000000027805 */ /* 0x000fd6000001ff00 */
[----:B------:R-:W-:Y:S05]  /*00d0*/  @!P0 BRA `(.L_x_52) ;  /* 0x0000001000308947 */ /* 0x000fea0003800000 */
[----:B------:R-:W1:Y:S01]  /*00e0*/  LDCU.64 UR4, c[0x0][0x380] ;  /* 0x00007000ff0477ac */ /* 0x000e620008000a00 */
[----:B------:R-:W2:Y:S01]  /*00f0*/  LDC.64 R20, c[0x0][0x3a0] ;  /* 0x0000e800ff147b82 */ /* 0x000ea20000000a00 */
[----:B------:R-:W-:Y:S01]  /*0100*/  LOP3.LUT R0, R4, 0x7ffffffe, RZ, 0xc0, !PT ;  /* 0x7ffffffe04007812 */ /* 0x000fe200078ec0ff */
[----:B------:R-:W3:Y:S04]  /*0110*/  LDCU UR7, c[0x0][0x3a4] ;  /* 0x00007480ff0777ac */ /* 0x000ee80008000800 */
[----:B------:R-:W-:Y:S02]  /*0120*/  IMAD.MOV R0, RZ, RZ, -R0 ;  /* 0x000000ffff007224 */ /* 0x000fe400078e0a00 */
[----:B------:R-:W4:Y:S08]  /*0130*/  LDC.64 R18, c[0x0][0x390] ;  /* 0x0000e400ff127b82 */ /* 0x000f300000000a00 */
[----:B------:R-:W0:Y:S01]  /*0140*/  LDC.64 R16, c[0x0][0x398] ;  /* 0x0000e600ff107b82 */ /* 0x000e220000000a00 */
[----:B-1----:R-:W-:-:S04]  /*0150*/  UIADD3 UR4, UP0, UPT, UR4, 0x8, URZ ;  /* 0x0000000804047890 */ /* 0x002fc8000ff1e0ff */
[----:B------:R-:W-:Y:S02]  /*0160*/  UIADD3.X UR5, UPT, UPT, URZ, UR5, URZ, UP0, !UPT ;  /* 0x00000005ff057290 */ /* 0x000fe400087fe4ff */
[----:B------:R-:W-:Y:S01]  /*0170*/  IMAD.U32 R10, RZ, RZ, UR4 ;  /* 0x00000004ff0a7e24 */ /* 0x000fe2000f8e00ff */
[----:B------:R-:W1:Y:S03]  /*0180*/  LDC.64 R14, c[0x0][0x390] ;  /* 0x0000e400ff0e7b82 */ /* 0x000e660000000a00 */
[----:B------:R-:W-:-:S05]  /*0190*/  IMAD.U32 R11, RZ, RZ, UR5 ;  /* 0x00000005ff0b7e24 */ /* 0x000fca000f8e00ff */
[----:B---3--:R-:W0:Y:S02]  /*01a0*/  LDC.64 R12, c[0x0][0x398] ;  /* 0x0000e600ff0c7b82 */ /* 0x008e240000000a00 */
.L_x_61:
[----:B0--3--:R-:W3:Y:S04]  /*01b0*/  LDG.E R39, desc[UR8][R10.64+-0x8] ;  /* 0xfffff8080a277981 */ /* 0x009ee8000c1e1900 */
[----:B------:R-:W5:Y:S01]  /*01c0*/  LDG.E R37, desc[UR8][R10.64+-0x4] ;  /* 0xfffffc080a257981 */ /* 0x000f62000c1e1900 */
[----:B---3--:R-:W-:Y:S01]  /*01d0*/  SHF.L.U32 R39, R39, 0x1, RZ ;  /* 0x0000000127277819 */ /* 0x008fe200000006ff */
[----:B-----5:R-:W-:-:S04]  /*01e0*/  IMAD.SHL.U32 R37, R37, 0x2, RZ ;  /* 0x0000000225257824 */ /* 0x020fc800078e00ff */
[----:B----4-:R-:W-:-:S04]  /*01f0*/  IMAD.WIDE R2, R39, 0x8, R18 ;  /* 0x0000000827027825 */ /* 0x010fc800078e0212 */
[----:B------:R-:W-:Y:S01]  /*0200*/  IMAD.WIDE R4, R37, 0x8, R18 ;  /* 0x0000000825047825 */ /* 0x000fe200078e0212 */
[----:B------:R-:W3:Y:S04]  /*0210*/  LDG.E.64 R34, desc[UR8][R2.64+0x8] ;  /* 0x0000080802227981 */ /* 0x000ee8000c1e1b00 */
[----:B------:R-:W3:Y:S04]  /*0220*/  LDG.E.64 R8, desc[UR8][R4.64+0x8] ;  /* 0x0000080804087981 */ /* 0x000ee8000c1e1b00 */
[----:B------:R-:W4:Y:S04]  /*0230*/  LDG.E.64 R30, desc[UR8][R2.64] ;  /* 0x00000008021e7981 */ /* 0x000f28000c1e1b00 */
[----:B------:R-:W4:Y:S01]  /*0240*/  LDG.E.64 R6, desc[UR8][R4.64] ;  /* 0x0000000804067981 */ /* 0x000f22000c1e1b00 */
[----:B---3--:R-:W-:Y:S01]  /*0250*/  DADD R34, R34, -R8 ;  /* 0x0000000022227229 */ /* 0x008fe20000000808 */
[----:B------:R-:W-:-:S02]  /*0260*/  IMAD.MOV.U32 R8, RZ, RZ, 0x0 ;  /* 0x00000000ff087424 */ /* 0x000fc400078e00ff */
[----:B------:R-:W-:Y:S01]  /*0270*/  IMAD.MOV.U32 R9, RZ, RZ, 0x3fd80000 ;  /* 0x3fd80000ff097424 */ /* 0x000fe200078e00ff */
[----:B----4-:R-:W-:-:S04]  /*0280*/  DADD R30, R30, -R6 ;  /* 0x000000001e1e7229 */ /* 0x010fc80000000806 */
        /* <DEDUP_REMOVED lines=11> */
[----:B------:R-:W-:Y:S01]  /*0340*/  IADD3 R3, PT, PT, R7, -0x100000, RZ ;  /* 0xfff0000007037810 */ /* 0x000fe20007ffe0ff */
[----:B------:R-:W-:-:S05]  /*0350*/  IMAD.MOV.U32 R2, RZ, RZ, R6 ;  /* 0x000000ffff027224 */ /* 0x000fca00078e0006 */
        /* <DEDUP_REMOVED lines=8> */
[----:B-12---:R-:W-:Y:S05]  /*03e0*/  CALL.REL.NOINC `($__internal_5_$__cuda_sm20_dsqrt_rn_f64_mediumpath_v1) ;  /* 0x0000001c000c7944 */ /* 0x006fea0003c00000 */
.L_x_53:
[----:B------:R-:W2:Y:S01]  /*03f0*/  MUFU.RCP64H R3, UR7 ;  /* 0x0000000700037d08 */ /* 0x000ea20008001800 */
[----:B------:R-:W-:Y:S01]  /*0400*/  IMAD.MOV.U32 R2, RZ, RZ, 0x1 ;  /* 0x00000001ff027424 */ /* 0x000fe200078e00ff */
        /* <DEDUP_REMOVED lines=8> */
[----:B--2---:R-:W-:-:S05]  /*0490*/  DFMA R6, R2, -R20, 1 ;  /* 0x3ff000000206742b */ /* 0x004fca0000000814 */
[----:B------:R-:W-:-:S03]  /*04a0*/  @P1 LOP3.LUT R33, R4, 0x80000, RZ, 0xfc, !PT ;  /* 0x0008000004211812 */ /* 0x000fc600078efcff */
[----:B------:R-:W-:-:S03]  /*04b0*/  DFMA R6, R6, R6, R6 ;  /* 0x000000060606722b */ /* 0x000fc60000000006 */
[----:B------:R-:W-:-:S05]  /*04c0*/  DMUL R26, R32, R32 ;  /* 0x00000020201a7228 */ /* 0x000fca0000000000 */
[----:B------:R-:W-:-:S05]  /*04d0*/  DFMA R6, R2, R6, R2 ;  /* 0x000000060206722b */ /* 0x000fca0000000002 */
[----:B------:R-:W-:-:S03]  /*04e0*/  FSETP.GEU.AND P1, PT, |R27|, 6.5827683646048100446e-37, PT ;  /* 0x036000001b00780b */ /* 0x000fc60003f2e200 */
[----:B------:R-:W-:-:S08]  /*04f0*/  DFMA R2, R6, -R20, 1 ;  /* 0x3ff000000602742b */ /* 0x000fd00000000814 */
[----:B------:R-:W-:-:S08]  /*0500*/  DFMA R2, R6, R2, R6 ;  /* 0x000000020602722b */ /* 0x000fd00000000006 */
[----:B------:R-:W-:-:S08]  /*0510*/  DMUL R4, R26, R2 ;  /* 0x000000021a047228 */ /* 0x000fd00000000000 */
[----:B------:R-:W-:-:S08]  /*0520*/  DFMA R6, R4, -R20, R26 ;  /* 0x800000140406722b */ /* 0x000fd0000000001a */
[----:B------:R-:W-:-:S10]  /*0530*/  DFMA R2, R2, R6, R4 ;  /* 0x000000060202722b */ /* 0x000fd40000000004 */
[----:B------:R-:W-:-:S05]  /*0540*/  FFMA R4, RZ, UR7, R3 ;  /* 0x00000007ff047c23 */ /* 0x000fca0008000003 */
[----:B------:R-:W-:-:S13]  /*0550*/  FSETP.GT.AND P0, PT, |R4|, 1.469367938527859385e-39, PT ;  /* 0x001000000400780b */ /* 0x000fda0003f04200 */
[----:B------:R-:W-:Y:S05]  /*0560*/  @P0 BRA P1, `(.L_x_54) ;  /* 0x0000000000180947 */ /* 0x000fea0000800000 */
[----:B------:R-:W0:Y:S01]  /*0570*/  LDC R24, c[0x0][0x3a0] ;  /* 0x0000e800ff187b82 */ /* 0x000e220000000800 */
[----:B------:R-:W-:-:S07]  /*0580*/  MOV R4, 0x5b0 ;  /* 0x000005b000047802 */ /* 0x000fce0000000f00 */
[----:B------:R-:W2:Y:S02]  /*0590*/  LDC R25, c[0x0][0x3a4] ;  /* 0x0000e900ff197b82 */ /* 0x000ea40000000800 */
[----:B012---:R-:W-:Y:S05]  /*05a0*/  CALL.REL.NOINC `($__internal_4_$__cuda_sm20_div_rn_f64_full) ;  /* 0x0000001400187944 */ /* 0x007fea0003c00000 */
[----:B------:R-:W-:Y:S01]  /*05b0*/  IMAD.MOV.U32 R2, RZ, RZ, R6 ;  /* 0x000000ffff027224 */ /* 0x000fe200078e0006 */
[----:B------:R-:W-:-:S07]  /*05c0*/  MOV R3, R5 ;  /* 0x0000000500037202 */ /* 0x000fce0000000f00 */
.L_x_54:
[----:B------:R-:W0:Y:S01]  /*05d0*/  MUFU.RCP64H R5, R33 ;  /* 0x0000002100057308 */ /* 0x000e220000001800 */
[----:B------:R-:W-:Y:S01]  /*05e0*/  IMAD.MOV.U32 R4, RZ, RZ, 0x1 ;  /* 0x00000001ff047424 */ /* 0x000fe200078e00ff */
[----:B------:R-:W-:-:S05]  /*05f0*/  FSETP.GEU.AND P1, PT, |R31|, 6.5827683646048100446e-37, PT ;  /* 0x036000001f00780b */ /* 0x000fca0003f2e200 */
        /* <DEDUP_REMOVED lines=16> */
[----:B-1----:R-:W-:Y:S05]  /*0700*/  CALL.REL.NOINC `($__internal_4_$__cuda_sm20_div_rn_f64_full) ;  /* 0x0000001000c07944 */ /* 0x002fea0003c00000 */
[----:B------:R-:W-:-:S07]  /*0710*/  IMAD.MOV.U32 R7, RZ, RZ, R5 ;  /* 0x000000ffff077224 */ /* 0x000fce00078e0005 */
.L_x_55:
[----:B------:R-:W0:Y:S01]  /*0720*/  MUFU.RCP64H R5, R33 ;  /* 0x0000002100057308 */ /* 0x000e220000001800 */
[----:B------:R-:W-:Y:S01]  /*0730*/  IMAD.MOV.U32 R4, RZ, RZ, 0x1 ;  /* 0x00000001ff047424 */ /* 0x000fe200078e00ff */
[----:B------:R-:W-:Y:S01]  /*0740*/  FSETP.GEU.AND P1, PT, |R35|, 6.5827683646048100446e-37, PT ;  /* 0x036000002300780b */ /* 0x000fe20003f2e200 */
[----:B------:R-:W-:-:S04]  /*0750*/  DMUL R30, R6, R2 ;  /* 0x00000002061e7228 */ /* 0x000fc80000000000 */
        /* <DEDUP_REMOVED lines=18> */
.L_x_56:
[----:B------:R-:W-:-:S05]  /*0880*/  IMAD.WIDE R6, R39, 0x8, R12 ;  /* 0x0000000827067825 */ /* 0x000fca00078e020c */
[----:B------:R-:W2:Y:S04]  /*0890*/  LDG.E.64 R8, desc[UR8][R6.64] ;  /* 0x0000000806087981 */ /* 0x000ea8000c1e1b00 */
[----:B------:R-:W3:Y:S01]  /*08a0*/  LDG.E.64 R22, desc[UR8][R6.64+0x8] ;  /* 0x0000080806167981 */ /* 0x000ee2000c1e1b00 */
[----:B------:R-:W-:Y:S01]  /*08b0*/  IMAD.WIDE R24, R37, 0x8, R12 ;  /* 0x0000000825187825 */ /* 0x000fe200078e020c */
[----:B--2---:R-:W-:Y:S02]  /*08c0*/  DADD R8, -R30, R8 ;  /* 0x000000001e087229 */ /* 0x004fe40000000108 */
[----:B---3--:R-:W-:-:S05]  /*08d0*/  DFMA R22, -R4, R2, R22 ;  /* 0x000000020416722b */ /* 0x008fca0000000116 */
[----:B------:R0:W-:Y:S04]  /*08e0*/  STG.E.64 desc[UR8][R6.64], R8 ;  /* 0x0000000806007986 */ /* 0x0001e8000c101b08 */
[----:B------:R2:W-:Y:S04]  /*08f0*/  STG.E.64 desc[UR8][R6.64+0x8], R22 ;  /* 0x0000081606007986 */ /* 0x0005e8000c101b08 */
[----:B------:R-:W3:Y:S04]  /*0900*/  LDG.E.64 R26, desc[UR8][R24.64] ;  /* 0x00000008181a7981 */ /* 0x000ee8000c1e1b00 */
[----:B------:R-:W4:Y:S01]  /*0910*/  LDG.E.64 R28, desc[UR8][R24.64+0x8] ;  /* 0x00000808181c7981 */ /* 0x000f22000c1e1b00 */
[----:B---3--:R-:W-:-:S02]  /*0920*/  DADD R26, R30, R26 ;  /* 0x000000001e1a7229 */ /* 0x008fc4000000001a */
[----:B----4-:R-:W-:-:S05]  /*0930*/  DFMA R28, R4, R2, R28 ;  /* 0x00000002041c722b */ /* 0x010fca000000001c */
[----:B------:R-:W-:Y:S04]  /*0940*/  STG.E.64 desc[UR8][R24.64], R26 ;  /* 0x0000001a18007986 */ /* 0x000fe8000c101b08 */
[----:B------:R3:W-:Y:S04]  /*0950*/  STG.E.64 desc[UR8][R24.64+0x8], R28 ;  /* 0x0000081c18007986 */ /* 0x0007e8000c101b08 */
[----:B------:R-:W4:Y:S04]  /*0960*/  LDG.E R37, desc[UR8][R10.64] ;  /* 0x000000080a257981 */ /* 0x000f28000c1e1900 */
[----:B------:R-:W5:Y:S01]  /*0970*/  LDG.E R39, desc[UR8][R10.64+0x4] ;  /* 0x000004080a277981 */ /* 0x000f62000c1e1900 */
[----:B----4-:R-:W-:-:S02]  /*0980*/  IMAD.SHL.U32 R37, R37, 0x2, RZ ;  /* 0x0000000225257824 */ /* 0x010fc400078e00ff */
[----:B-----5:R-:W-:Y:S02]  /*0990*/  IMAD.SHL.U32 R39, R39, 0x2, RZ ;  /* 0x0000000227277824 */ /* 0x020fe400078e00ff */
[----:B-1----:R-:W-:-:S04]  /*09a0*/  IMAD.WIDE R2, R37, 0x8, R14 ;  /* 0x0000000825027825 */ /* 0x002fc800078e020e */
[----:B------:R-:W-:Y:S01]  /*09b0*/  IMAD.WIDE R4, R39, 0x8, R14 ;  /* 0x0000000827047825 */ /* 0x000fe200078e020e */
[----:B------:R-:W4:Y:S04]  /*09c0*/  LDG.E.64 R30, desc[UR8][R2.64+0x8] ;  /* 0x00000808021e7981 */ /* 0x000f28000c1e1b00 */
[----:B0-----:R-:W4:Y:S04]  /*09d0*/  LDG.E.64 R8, desc[UR8][R4.64+0x8] ;  /* 0x0000080804087981 */ /* 0x001f28000c1e1b00 */
[----:B------:R-:W5:Y:S04]  /*09e0*/  LDG.E.64 R34, desc[UR8][R2.64] ;  /* 0x0000000802227981 */ /* 0x000f68000c1e1b00 */
[----:B--2---:R-:W5:Y:S01]  /*09f0*/  LDG.E.64 R6, desc[UR8][R4.64] ;  /* 0x0000000804067981 */ /* 0x004f62000c1e1b00 */
[----:B----4-:R-:W-:Y:S01]  /*0a00*/  DADD R30, R30, -R8 ;  /* 0x000000001e1e7229 */ /* 0x010fe20000000808 */
[----:B------:R-:W-:-:S02]  /*0a10*/  IMAD.MOV.U32 R8, RZ, RZ, 0x0 ;  /* 0x00000000ff087424 */ /* 0x000fc400078e00ff */
[----:B------:R-:W-:Y:S01]  /*0a20*/  IMAD.MOV.U32 R9, RZ, RZ, 0x3fd80000 ;  /* 0x3fd80000ff097424 */ /* 0x000fe200078e00ff */
[----:B-----5:R-:W-:-:S04]  /*0a30*/  DADD R34, R34, -R6 ;  /* 0x0000000022227229 */ /* 0x020fc80000000806 */
[----:B------:R-:W-:-:S08]  /*0a40*/  DMUL R22, R30, R30 ;  /* 0x0000001e1e167228 */ /* 0x000fd00000000000 */
[----:B------:R-:W-:-:S06]  /*0a50*/  DFMA R22, R34, R34, R22 ;  /* 0x000000222216722b */ /* 0x000fcc0000000016 */
[----:B---3--:R-:W0:Y:S04]  /*0a60*/  MUFU.RSQ64H R25, R23 ;  /* 0x0000001700197308 */ /* 0x008e280000001c00 */
[----:B------:R-:W-:-:S04]  /*0a70*/  IADD3 R24, PT, PT, R23, -0x3500000, RZ ;  /* 0xfcb0000017187810 */ /* 0x000fc80007ffe0ff */
[----:B------:R-:W-:Y:S02]  /*0a80*/  ISETP.GE.U32.AND P0, PT, R24, 0x7ca00000, PT ;  /* 0x7ca000001800780c */ /* 0x000fe40003f06070 */
        /* <DEDUP_REMOVED lines=14> */
[----:B------:R-:W-:Y:S02]  /*0b70*/  IMAD.MOV.U32 R5, RZ, RZ, R27 ;  /* 0x000000ffff057224 */ /* 0x000fe400078e001b */
[----:B------:R-:W-:-:S07]  /*0b80*/  IMAD.MOV.U32 R7, RZ, RZ, R3 ;  /* 0x000000ffff077224 */ /* 0x000fce00078e0003 */
[----:B------:R-:W-:Y:S05]  /*0b90*/  CALL.REL.NOINC `($__internal_5_$__cuda_sm20_dsqrt_rn_f64_mediumpath_v1) ;  /* 0x0000001400207944 */ /* 0x000fea0003c00000 */
.L_x_57:
[----:B------:R-:W0:Y:S01]  /*0ba0*/  MUFU.RCP64H R3, UR7 ;  /* 0x0000000700037d08 */ /* 0x000e220008001800 */
[----:B------:R-:W-:Y:S01]  /*0bb0*/  IMAD.MOV.U32 R2, RZ, RZ, 0x1 ;  /* 0x00000001ff027424 */ /* 0x000fe200078e00ff */
[----:B------:R-:W-:Y:S01]  /*0bc0*/  UMOV UR4, 0x47ae147b ;  /* 0x47ae147b00047882 */ /* 0x000fe20000000000 */
[----:B------:R-:W-:Y:S01]  /*0bd0*/  UMOV UR5, 0x3f847ae1 ;  /* 0x3f847ae100057882 */ /* 0x000fe20000000000 */
[----:B------:R-:W-:Y:S01]  /*0be0*/  MOV R32, R4 ;  /* 0x0000000400207202 */ /* 0x000fe20000000f00 */
[----:B------:R-:W-:Y:S01]  /*0bf0*/  DSETP.MAX.AND P0, P1, R4, UR4, PT ;  /* 0x0000000404007e2a */ /* 0x000fe2000b90f000 */
[----:B------:R-:W-:Y:S02]  /*0c00*/  UMOV UR6, UR5 ;  /* 0x0000000500067c82 */ /* 0x000fe40008000000 */
[----:B------:R-:W-:-:S03]  /*0c10*/  IMAD.U32 R4, RZ, RZ, UR6 ;  /* 0x00000006ff047e24 */ /* 0x000fc6000f8e00ff */
[----:B------:R-:W-:Y:S02]  /*0c20*/  FSEL R33, R5, UR6, P0 ;  /* 0x0000000605217c08 */ /* 0x000fe40008000000 */
[----:B------:R-:W-:Y:S01]  /*0c30*/  SEL R32, R32, UR4, P0 ;  /* 0x0000000420207c07 */ /* 0x000fe20008000000 */
[----:B0-----:R-:W-:-:S05]  /*0c40*/  DFMA R6, R2, -R20, 1 ;  /* 0x3ff000000206742b */ /* 0x001fca0000000814 */
        /* <DEDUP_REMOVED lines=15> */
[----:B------:R-:W1:Y:S02]  /*0d40*/  LDC R25, c[0x0][0x3a4] ;  /* 0x0000e900ff197b82 */ /* 0x000e640000000800 */
[----:B01----:R-:W-:Y:S05]  /*0d50*/  CALL.REL.NOINC `($__internal_4_$__cuda_sm20_div_rn_f64_full) ;  /* 0x0000000c002c7944 */ /* 0x003fea0003c00000 */
[----:B------:R-:W-:Y:S02]  /*0d60*/  IMAD.MOV.U32 R2, RZ, RZ, R6 ;  /* 0x000000ffff027224 */ /* 0x000fe400078e0006 */
[----:B------:R-:W-:-:S07]  /*0d70*/  IMAD.MOV.U32 R3, RZ, RZ, R5 ;  /* 0x000000ffff037224 */ /* 0x000fce00078e0005 */
.L_x_58:
        /* <DEDUP_REMOVED lines=19> */
[----:B------:R-:W-:Y:S05]  /*0eb0*/  CALL.REL.NOINC `($__internal_4_$__cuda_sm20_div_rn_f64_full) ;  /* 0x0000000800d47944 */ /* 0x000fea0003c00000 */
[----:B------:R-:W-:-:S07]  /*0ec0*/  IMAD.MOV.U32 R7, RZ, RZ, R5 ;  /* 0x000000ffff077224 */ /* 0x000fce00078e0005 */
.L_x_59:
[----:B------:R-:W0:Y:S01]  /*0ed0*/  MUFU.RCP64H R5, R33 ;  /* 0x0000002100057308 */ /* 0x000e220000001800 */
[----:B------:R-:W-:Y:S01]  /*0ee0*/  MOV R4, 0x1 ;  /* 0x0000000100047802 */ /* 0x000fe20000000f00 */
[----:B------:R-:W-:Y:S01]  /*0ef0*/  DMUL R34, R6, R2 ;  /* 0x0000000206227228 */ /* 0x000fe20000000000 */
[----:B------:R-:W-:-:S04]  /*0f00*/  FSETP.GEU.AND P1, PT, |R31|, 6.5827683646048100446e-37, PT ;  /* 0x036000001f00780b */ /* 0x000fc80003f2e200 */
        /* <DEDUP_REMOVED lines=16> */
[----:B------:R-:W-:Y:S05]  /*1010*/  CALL.REL.NOINC `($__internal_4_$__cuda_sm20_div_rn_f64_full) ;  /* 0x00000008007c7944 */ /* 0x000fea0003c00000 */
[----:B------:R-:W-:-:S07]  /*1020*/  MOV R4, R6 ;  /* 0x0000000600047202 */ /* 0x000fce0000000f00 */
.L_x_60:
        /* <DEDUP_REMOVED lines=8> */
[----:B------:R-:W2:Y:S04]  /*10b0*/  LDG.E.64 R26, desc[UR8][R24.64] ;  /* 0x00000008181a7981 */ /* 0x000ea8000c1e1b00 */
[----:B------:R-:W4:Y:S01]  /*10c0*/  LDG.E.64 R28, desc[UR8][R24.64+0x8] ;  /* 0x00000808181c7981 */ /* 0x000f22000c1e1b00 */
[----:B------:R-:W-:Y:S01]  /*10d0*/  VIADD R0, R0, 0x2 ;  /* 0x0000000200007836 */ /* 0x000fe20000000000 */
[----:B------:R-:W-:-:S04]  /*10e0*/  IADD3 R10, P1, PT, R10, 0x10, RZ ;  /* 0x000000100a0a7810 */ /* 0x000fc80007f3e0ff */
[----:B------:R-:W-:Y:S01]  /*10f0*/  ISETP.NE.AND P0, PT, R0, RZ, PT ;  /* 0x000000ff0000720c */ /* 0x000fe20003f05270 */
[----:B------:R-:W-:Y:S01]  /*1100*/  IMAD.X R11, RZ, RZ, R11, P1 ;  /* 0x000000ffff0b7224 */ /* 0x000fe200008e060b */
[----:B--2---:R-:W-:Y:S02]  /*1110*/  DADD R26, R34, R26 ;  /* 0x00000000221a7229 */ /* 0x004fe4000000001a */
[----:B----4-:R-:W-:-:S05]  /*1120*/  DFMA R28, R4, R2, R28 ;  /* 0x00000002041c722b */ /* 0x010fca000000001c */
[----:B------:R3:W-:Y:S04]  /*1130*/  STG.E.64 desc[UR8][R24.64], R26 ;  /* 0x0000001a18007986 */ /* 0x0007e8000c101b08 */
[----:B------:R3:W-:Y:S01]  /*1140*/  STG.E.64 desc[UR8][R24.64+0x8], R28 ;  /* 0x0000081c18007986 */ /* 0x0007e2000c101b08 */
[----:B------:R-:W-:Y:S05]  /*1150*/  @P0 BRA `(.L_x_61) ;  /* 0xfffffff000140947 */ /* 0x000fea000383ffff */
[----:B------:R-:W0:Y:S01]  /*1160*/  LDC R4, c[0x0][0x388] ;  /* 0x0000e200ff047b82 */ /* 0x000e220000000800 */
[----:B------:R-:W-:Y:S02]  /*1170*/  IMAD.MOV.U32 R3, RZ, RZ, RZ ;  /* 0x000000ffff037224 */ /* 0x000fe400078e00ff */
[----:B0-----:R-:W-:-:S05]  /*1180*/  IMAD.SHL.U32 R2, R4, 0x2, RZ ;  /* 0x0000000204027824 */ /* 0x001fca00078e00ff */
[----:B------:R-:W-:-:S07]  /*1190*/  LOP3.LUT R2, R2, 0xfffffffc, RZ, 0xc0, !PT ;  /* 0xfffffffc02027812 */ /* 0x000fce00078ec0ff */
.L_x_52:
[----:B------:R-:W-:-:S04]  /*11a0*/  LOP3.LUT R0, R4, 0x1, RZ, 0xc0, !PT ;  /* 0x0000000104007812 */ /* 0x000fc800078ec0ff */
[----:B------:R-:W-:-:S13]  /*11b0*/  ISETP.NE.U32.AND P0, PT, R0, 0x1, PT ;  /* 0x000000010000780c */ /* 0x000fda0003f05070 */
[----:B0-----:R-:W-:Y:S05]  /*11c0*/  @P0 EXIT ;  /* 0x000000000000094d */ /* 0x001fea0003800000 */
[----:B------:R-:W0:Y:S08]  /*11d0*/  LDC.64 R4, c[0x0][0x380] ;  /* 0x0000e000ff047b82 */ /* 0x000e300000000a00 */
[----:B---3--:R-:W1:Y:S01]  /*11e0*/  LDC.64 R8, c[0x0][0x390] ;  /* 0x0000e400ff087b82 */ /* 0x008e620000000a00 */
[----:B0-----:R-:W-:-:S04]  /*11f0*/  LEA R4, P0, R2, R4, 0x2 ;  /* 0x0000000402047211 */ /* 0x001fc800078010ff */
[----:B------:R-:W-:-:S05]  /*1200*/  LEA.HI.X R5, R2, R5, R3, 0x2, P0 ;  /* 0x0000000502057211 */ /* 0x000fca00000f1403 */
[----:B------:R-:W2:Y:S04]  /*1210*/  LDG.E R10, desc[UR8][R4.64] ;  /* 0x00000008040a7981 */ /* 0x000ea8000c1e1900 */
[----:B------:R-:W3:Y:S01]  /*1220*/  LDG.E R0, desc[UR8][R4.64+0x4] ;  /* 0x0000040804007981 */ /* 0x000ee2000c1e1900 */
[----:B--2---:R-:W-:Y:S01]  /*1230*/  SHF.L.U32 R10, R10, 0x1, RZ ;  /* 0x000000010a0a7819 */ /* 0x004fe200000006ff */
[----:B---3--:R-:W-:-:S04]  /*1240*/  IMAD.SHL.U32 R0, R0, 0x2, RZ ;  /* 0x0000000200007824 */ /* 0x008fc800078e00ff */
[----:B-1----:R-:W-:-:S04]  /*1250*/  IMAD.WIDE R6, R10, 0x8, R8 ;  /* 0x000000080a067825 */ /* 0x002fc800078e0208 */
[----:B------:R-:W-:Y:S01]  /*1260*/  IMAD.WIDE R8, R0, 0x8, R8 ;  /* 0x0000000800087825 */ /* 0x000fe200078e0208 */
[----:B------:R-:W2:Y:S04]  /*1270*/  LDG.E.64 R14, desc[UR8][R6.64+0x8] ;  /* 0x00000808060e7981 */ /* 0x000ea8000c1e1b00 */
[----:B------:R-:W2:Y:S04]  /*1280*/  LDG.E.64 R16, desc[UR8][R8.64+0x8] ;  /* 0x0000080808107981 */ /* 0x000ea8000c1e1b00 */
[----:B------:R-:W3:Y:S04]  /*1290*/  LDG.E.64 R2, desc[UR8][R6.64] ;  /* 0x0000000806027981 */ /* 0x000ee8000c1e1b00 */
[----:B------:R-:W3:Y:S01]  /*12a0*/  LDG.E.64 R12, desc[UR8][R8.64] ;  /* 0x00000008080c7981 */ /* 0x000ee2000c1e1b00 */
[----:B--2---:R-:W-:-:S02]  /*12b0*/  DADD R14, R14, -R16 ;  /* 0x000000000e0e7229 */ /* 0x004fc40000000810 */
[----:B---3--:R-:W-:-:S06]  /*12c0*/  DADD R2, R2, -R12 ;  /* 0x0000000002027229 */ /* 0x008fcc000000080c */
[----:B------:R-:W-:Y:S01]  /*12d0*/  DMUL R4, R14, R14 ;  /* 0x0000000e0e047228 */ /* 0x000fe20000000000 */
[----:B------:R-:W-:Y:S02]  /*12e0*/  IMAD.MOV.U32 R12, RZ, RZ, 0x0 ;  /* 0x00000000ff0c7424 */ /* 0x000fe400078e00ff */
[----:B------:R-:W-:-:S05]  /*12f0*/  IMAD.MOV.U32 R13, RZ, RZ, 0x3fd80000 ;  /* 0x3fd80000ff0d7424 */ /* 0x000fca00078e00ff */
        /* <DEDUP_REMOVED lines=21> */
[----:B------:R-:W-:Y:S05]  /*1450*/  CALL.REL.NOINC `($__internal_5_$__cuda_sm20_dsqrt_rn_f64_mediumpath_v1) ;  /* 0x0000000800f07944 */ /* 0x000fea0003c00000 */
.L_x_62:
[----:B------:R-:W0:Y:S01]  /*1460*/  LDCU UR7, c[0x0][0x3a4] ;  /* 0x00007480ff0777ac */ /* 0x000e220008000800 */
[----:B------:R-:W1:Y:S01]  /*1470*/  LDC.64 R8, c[0x0][0x3a0] ;  /* 0x0000e800ff087b82 */ /* 0x000e620000000a00 */
[----:B------:R-:W-:Y:S01]  /*1480*/  IMAD.MOV.U32 R6, RZ, RZ, 0x1 ;  /* 0x00000001ff067424 */ /* 0x000fe200078e00ff */
[----:B------:R-:W-:Y:S01]  /*1490*/  UMOV UR4, 0x47ae147b ;  /* 0x47ae147b00047882 */ /* 0x000fe20000000000 */
[----:B------:R-:W-:Y:S02]  /*14a0*/  UMOV UR5, 0x3f847ae1 ;  /* 0x3f847ae100057882 */ /* 0x000fe40000000000 */
[----:B------:R-:W-:Y:S01]  /*14b0*/  DSETP.MAX.AND P0, P1, R4, UR4, PT ;  /* 0x0000000404007e2a */ /* 0x000fe2000b90f000 */
[----:B------:R-:W-:Y:S02]  /*14c0*/  UMOV UR6, UR5 ;  /* 0x0000000500067c82 */ /* 0x000fe40008000000 */
[----:B------:R-:W-:Y:S01]  /*14d0*/  IMAD.U32 R11, RZ, RZ, UR6 ;  /* 0x00000006ff0b7e24 */ /* 0x000fe2000f8e00ff */
[----:B0-----:R-:W1:Y:S02]  /*14e0*/  MUFU.RCP64H R7, UR7 ;  /* 0x0000000700077d08 */ /* 0x001e640008001800 */
[----:B-1----:R-:W-:-:S08]  /*14f0*/  DFMA R12, R6, -R8, 1 ;  /* 0x3ff00000060c742b */ /* 0x002fd00000000808 */
[----:B------:R-:W-:-:S08]  /*1500*/  DFMA R12, R12, R12, R12 ;  /* 0x0000000c0c0c722b */ /* 0x000fd0000000000c */
[----:B------:R-:W-:Y:S01]  /*1510*/  DFMA R6, R6, R12, R6 ;  /* 0x0000000c0606722b */ /* 0x000fe20000000006 */
[----:B------:R-:W-:Y:S02]  /*1520*/  MOV R12, R4 ;  /* 0x00000004000c7202 */ /* 0x000fe40000000f00 */
[----:B------:R-:W-:Y:S02]  /*1530*/  FSEL R13, R5, UR6, P0 ;  /* 0x00000006050d7c08 */ /* 0x000fe40008000000 */
[----:B------:R-:W-:-:S03]  /*1540*/  SEL R12, R12, UR4, P0 ;  /* 0x000000040c0c7c07 */ /* 0x000fc60008000000 */
[----:B------:R-:W-:Y:S01]  /*1550*/  DFMA R4, R6, -R8, 1 ;  /* 0x3ff000000604742b */ /* 0x000fe20000000808 */
[----:B------:R-:W-:-:S06]  /*1560*/  @P1 LOP3.LUT R13, R11, 0x80000, RZ, 0xfc, !PT ;  /* 0x000800000b0d1812 */ /* 0x000fcc00078efcff */
[----:B------:R-:W-:Y:S02]  /*1570*/  DMUL R26, R12, R12 ;  /* 0x0000000c0c1a7228 */ /* 0x000fe40000000000 */
[----:B------:R-:W-:-:S08]  /*1580*/  DFMA R6, R6, R4, R6 ;  /* 0x000000040606722b */ /* 0x000fd00000000006 */
[----:B------:R-:W-:Y:S01]  /*1590*/  DMUL R16, R6, R26 ;  /* 0x0000001a06107228 */ /* 0x000fe20000000000 */
[----:B------:R-:W-:-:S07]  /*15a0*/  FSETP.GEU.AND P1, PT, |R27|, 6.5827683646048100446e-37, PT ;  /* 0x036000001b00780b */ /* 0x000fce0003f2e200 */
        /* <DEDUP_REMOVED lines=11> */
.L_x_63:
[----:B------:R-:W0:Y:S01]  /*1660*/  MUFU.RCP64H R5, R13 ;  /* 0x0000000d00057308 */ /* 0x000e220000001800 */
[----:B------:R-:W-:Y:S02]  /*1670*/  MOV R4, 0x1 ;  /* 0x0000000100047802 */ /* 0x000fe40000000f00 */
        /* <DEDUP_REMOVED lines=17> */
[----:B------:R-:W-:Y:S05]  /*1790*/  CALL.REL.NOINC `($__internal_4_$__cuda_sm20_div_rn_f64_full) ;  /* 0x00000000009c7944 */ /* 0x000fea0003c00000 */
[----:B------:R-:W-:-:S07]  /*17a0*/  IMAD.MOV.U32 R4, RZ, RZ, R6 ;  /* 0x000000ffff047224 */ /* 0x000fce00078e0006 */
.L_x_64:
        /* <DEDUP_REMOVED lines=12> */
[----:B------:R-:W-:Y:S01]  /*1870*/  FSETP.GT.AND P0, PT, |R2|, 1.469367938527859385e-39, PT ;  /* 0x001000000200780b */ /* 0x000fe20003f04200 */
[----:B------:R-:W-:-:S12]  /*1880*/  DMUL R2, R4, R16 ;  /* 0x0000001004027228 */ /* 0x000fd80000000000 */
        /* <DEDUP_REMOVED lines=8> */
.L_x_65:
[----:B------:R-:W0:Y:S02]  /*1910*/  LDC.64 R12, c[0x0][0x398] ;  /* 0x0000e600ff0c7b82 */ /* 0x000e240000000a00 */
[----:B0-----:R-:W-:-:S05]  /*1920*/  IMAD.WIDE R10, R10, 0x8, R12 ;  /* 0x000000080a0a7825 */ /* 0x001fca00078e020c */
[----:B------:R-:W2:Y:S04]  /*1930*/  LDG.E.64 R4, desc[UR8][R10.64] ;  /* 0x000000080a047981 */ /* 0x000ea8000c1e1b00 */
[----:B------:R-:W3:Y:S01]  /*1940*/  LDG.E.64 R8, desc[UR8][R10.64+0x8] ;  /* 0x000008080a087981 */ /* 0x000ee2000c1e1b00 */
[----:B------:R-:W-:Y:S01]  /*1950*/  IMAD.WIDE R12, R0, 0x8, R12 ;  /* 0x00000008000c7825 */ /* 0x000fe200078e020c */
[----:B--2---:R-:W-:Y:S02]  /*1960*/  DADD R4, -R2, R4 ;  /* 0x0000000002047229 */ /* 0x004fe40000000104 */
[----:B---3--:R-:W-:-:S05]  /*1970*/  DFMA R8, -R6, R16, R8 ;  /* 0x000000100608722b */ /* 0x008fca0000000108 */
[----:B------:R-:W-:Y:S04]  /*1980*/  STG.E.64 desc[UR8][R10.64], R4 ;  /* 0x000000040a007986 */ /* 0x000fe8000c101b08 */
[----:B------:R-:W-:Y:S04]  /*1990*/  STG.E.64 desc[UR8][R10.64+0x8], R8 ;  /* 0x000008080a007986 */ /* 0x000fe8000c101b08 */
[----:B------:R-:W2:Y:S04]  /*19a0*/  LDG.E.64 R14, desc[UR8][R12.64] ;  /* 0x000000080c0e7981 */ /* 0x000ea8000c1e1b00 */
[----:B------:R-:W3:Y:S01]  /*19b0*/  LDG.E.64 R18, desc[UR8][R12.64+0x8] ;  /* 0x000008080c127981 */ /* 0x000ee2000c1e1b00 */
[----:B--2---:R-:W-:-:S02]  /*19c0*/  DADD R14, R2, R14 ;  /* 0x00000000020e7229 */ /* 0x004fc4000000000e */
[----:B---3--:R-:W-:-:S05]  /*19d0*/  DFMA R18, R6, R16, R18 ;  /* 0x000000100612722b */ /* 0x008fca0000000012 */
[----:B------:R-:W-:Y:S04]  /*19e0*/  STG.E.64 desc[UR8][R12.64], R14 ;  /* 0x0000000e0c007986 */ /* 0x000fe8000c101b08 */
[----:B------:R-:W-:Y:S01]  /*19f0*/  STG.E.64 desc[UR8][R12.64+0x8], R18 ;  /* 0x000008120c007986 */ /* 0x000fe2000c101b08 */
[----:B------:R-:W-:Y:S05]  /*1a00*/  EXIT ;  /* 0x000000000000794d */ /* 0x000fea0003800000 */
        .weak           $__internal_4_$__cuda_sm20_div_rn_f64_full
        .type           $__internal_4_$__cuda_sm20_div_rn_f64_full,@function
        .size           $__internal_4_$__cuda_sm20_div_rn_f64_full,($__internal_5_$__cuda_sm20_dsqrt_rn_f64_mediumpath_v1 - $__internal_4_$__cuda_sm20_div_rn_f64_full)
$__internal_4_$__cuda_sm20_div_rn_f64_full:
[C---:B------:R-:W-:Y:S01]  /*1a10*/  FSETP.GEU.AND P0, PT, |R25|.reuse, 1.469367938527859385e-39, PT ;  /* 0x001000001900780b */ /* 0x040fe20003f0e200 */
[----:B------:R-:W-:Y:S01]  /*1a20*/  IMAD.MOV.U32 R6, RZ, RZ, 0x1 ;  /* 0x00000001ff067424 */ /* 0x000fe200078e00ff */
[C---:B------:R-:W-:Y:S02]  /*1a30*/  LOP3.LUT R22, R25.reuse, 0x800fffff, RZ, 0xc0, !PT ;  /* 0x800fffff19167812 */ /* 0x040fe400078ec0ff */
[----:B------:R-:W-:Y:S02]  /*1a40*/  LOP3.LUT R8, R25, 0x7ff00000, RZ, 0xc0, !PT ;  /* 0x7ff0000019087812 */ /* 0x000fe400078ec0ff */
[----:B------:R-:W-:Y:S02]  /*1a50*/  LOP3.LUT R23, R22, 0x3ff00000, RZ, 0xfc, !PT ;  /* 0x3ff0000016177812 */ /* 0x000fe400078efcff */
[----:B------:R-:W-:Y:S02]  /*1a60*/  MOV R22, R24 ;  /* 0x0000001800167202 */ /* 0x000fe40000000f00 */
[----:B------:R-:W-:-:S02]  /*1a70*/  LOP3.LUT R5, R27, 0x7ff00000, RZ, 0xc0, !PT ;  /* 0x7ff000001b057812 */ /* 0x000fc400078ec0ff */
[----:B------:R-:W-:Y:S01]  /*1a80*/  MOV R28, R26 ;  /* 0x0000001a001c7202 */ /* 0x000fe20000000f00 */
[----:B------:R-:W-:Y:S01]  /*1a90*/  @!P0 DMUL R22, R24, 8.98846567431157953865e+307 ;  /* 0x7fe0000018168828 */ /* 0x000fe20000000000 */
[----:B------:R-:W-:-:S05]  /*1aa0*/  ISETP.GE.U32.AND P1, PT, R5, R8, PT ;  /* 0x000000080500720c */ /* 0x000fca0003f26070 */
[----:B------:R-:W0:Y:S02]  /*1ab0*/  MUFU.RCP64H R7, R23 ;  /* 0x0000001700077308 */ /* 0x000e240000001800 */
[----:B0-----:R-:W-:-:S08]  /*1ac0*/  DFMA R40, R6, -R22, 1 ;  /* 0x3ff000000628742b */ /* 0x001fd00000000816 */
[----:B------:R-:W-:-:S08]  /*1ad0*/  DFMA R40, R40, R40, R40 ;  /* 0x000000282828722b */ /* 0x000fd00000000028 */
[----:B------:R-:W-:Y:S01]  /*1ae0*/  DFMA R40, R6, R40, R6 ;  /* 0x000000280628722b */ /* 0x000fe20000000006 */
[----:B------:R-:W-:Y:S02]  /*1af0*/  IMAD.MOV.U32 R6, RZ, RZ, 0x1ca00000 ;  /* 0x1ca00000ff067424 */ /* 0x000fe400078e00ff */
[----:B------:R-:W-:-:S03]  /*1b00*/  IMAD.MOV.U32 R7, RZ, RZ, R5 ;  /* 0x000000ffff077224 */ /* 0x000fc600078e0005 */
[----:B------:R-:W-:Y:S02]  /*1b10*/  SEL R29, R6, 0x63400000, !P1 ;  /* 0x63400000061d7807 */ /* 0x000fe40004800000 */
[----:B------:R-:W-:Y:S01]  /*1b20*/  DFMA R42, R40, -R22, 1 ;  /* 0x3ff00000282a742b */ /* 0x000fe20000000816 */
[----:B------:R-:W-:Y:S02]  /*1b30*/  FSETP.GEU.AND P1, PT, |R27|, 1.469367938527859385e-39, PT ;  /* 0x001000001b00780b */ /* 0x000fe40003f2e200 */
[----:B------:R-:W-:-:S05]  /*1b40*/  LOP3.LUT R29, R29, 0x800fffff, R27, 0xf8, !PT ;  /* 0x800fffff1d1d7812 */ /* 0x000fca00078ef81b */
[----:B------:R-:W-:-:S06]  /*1b50*/  DFMA R40, R40, R42, R40 ;  /* 0x0000002a2828722b */ /* 0x000fcc0000000028 */
[----:B------:R-:W-:Y:S05]  /*1b60*/  @P1 BRA `(.L_x_66) ;  /* 0x0000000000201947 */ /* 0x000fea0003800000 */
[----:B------:R-:W-:Y:S01]  /*1b70*/  LOP3.LUT R36, R25, 0x7ff00000, RZ, 0xc0, !PT ;  /* 0x7ff0000019247812 */ /* 0x000fe200078ec0ff */
[----:B------:R-:W-:-:S03]  /*1b80*/  IMAD.MOV.U32 R42, RZ, RZ, RZ ;  /* 0x000000ffff2a7224 */ /* 0x000fc600078e00ff */
[----:B------:R-:W-:-:S04]  /*1b90*/  ISETP.GE.U32.AND P1, PT, R5, R36, PT ;  /* 0x000000240500720c */ /* 0x000fc80003f26070 */
[----:B------:R-:W-:-:S04]  /*1ba0*/  SEL R7, R6, 0x63400000, !P1 ;  /* 0x6340000006077807 */ /* 0x000fc80004800000 */
[----:B------:R-:W-:-:S04]  /*1bb0*/  LOP3.LUT R7, R7, 0x80000000, R27, 0xf8, !PT ;  /* 0x8000000007077812 */ /* 0x000fc800078ef81b */
[----:B------:R-:W-:-:S06]  /*1bc0*/  LOP3.LUT R43, R7, 0x100000, RZ, 0xfc, !PT ;  /* 0x00100000072b7812 */ /* 0x000fcc00078efcff */
[----:B------:R-:W-:-:S10]  /*1bd0*/  DFMA R28, R28, 2, -R42 ;  /* 0x400000001c1c782b */ /* 0x000fd4000000082a */
[----:B------:R-:W-:-:S07]  /*1be0*/  LOP3.LUT R7, R29, 0x7ff00000, RZ, 0xc0, !PT ;  /* 0x7ff000001d077812 */ /* 0x000fce00078ec0ff */
.L_x_66:
[----:B------:R-:W-:Y:S01]  /*1bf0*/  VIADD R9, R7, 0xffffffff ;  /* 0xffffffff07097836 */ /* 0x000fe20000000000 */
[----:B------:R-:W-:Y:S01]  /*1c00*/  @!P0 LOP3.LUT R8, R23, 0x7ff00000, RZ, 0xc0, !PT ;  /* 0x7ff0000017088812 */ /* 0x000fe200078ec0ff */
[----:B------:R-:W-:-:S03]  /*1c10*/  DMUL R42, R40, R28 ;  /* 0x0000001c282a7228 */ /* 0x000fc60000000000 */
[----:B------:R-:W-:Y:S01]  /*1c20*/  ISETP.GT.U32.AND P0, PT, R9, 0x7feffffe, PT ;  /* 0x7feffffe0900780c */ /* 0x000fe20003f04070 */
[----:B------:R-:W-:-:S04]  /*1c30*/  VIADD R9, R8, 0xffffffff ;  /* 0xffffffff08097836 */ /* 0x000fc80000000000 */
[----:B------:R-:W-:Y:S01]  /*1c40*/  DFMA R44, R42, -R22, R28 ;  /* 0x800000162a2c722b */ /* 0x000fe2000000001c */
[----:B------:R-:W-:-:S07]  /*1c50*/  ISETP.GT.U32.OR P0, PT, R9, 0x7feffffe, P0 ;  /* 0x7feffffe0900780c */ /* 0x000fce0000704470 */
[----:B------:R-:W-:-:S06]  /*1c60*/  DFMA R40, R40, R44, R42 ;  /* 0x0000002c2828722b */ /* 0x000fcc000000002a */
[----:B------:R-:W-:Y:S05]  /*1c70*/  @P0 BRA `(.L_x_67) ;  /* 0x0000000000740947 */ /* 0x000fea0003800000 */
[----:B------:R-:W-:-:S04]  /*1c80*/  LOP3.LUT R8, R25, 0x7ff00000, RZ, 0xc0, !PT ;  /* 0x7ff0000019087812 */ /* 0x000fc800078ec0ff */
[CC--:B------:R-:W-:Y:S02]  /*1c90*/  VIADDMNMX R7, R5.reuse, -R8.reuse, 0xb9600000, !PT ;  /* 0xb960000005077446 */ /* 0x0c0fe40007800908 */
[----:B------:R-:W-:Y:S01]  /*1ca0*/  ISETP.GE.U32.AND P0, PT, R5, R8, PT ;  /* 0x000000080500720c */ /* 0x000fe20003f06070 */
[----:B------:R-:W-:Y:S01]  /*1cb0*/  IMAD.MOV.U32 R8, RZ, RZ, RZ ;  /* 0x000000ffff087224 */ /* 0x000fe200078e00ff */
[----:B------:R-:W-:Y:S02]  /*1cc0*/  VIMNMX R7, PT, PT, R7, 0x46a00000, PT ;  /* 0x46a0000007077848 */ /* 0x000fe40003fe0100 */
[----:B------:R-:W-:-:S04]  /*1cd0*/  SEL R6, R6, 0x63400000, !P0 ;  /* 0x6340000006067807 */ /* 0x000fc80004000000 */
[----:B------:R-:W-:-:S05]  /*1ce0*/  IADD3 R6, PT, PT, -R6, R7, RZ ;  /* 0x0000000706067210 */ /* 0x000fca0007ffe1ff */
        /* <DEDUP_REMOVED lines=10> */
[C---:B------:R-:W-:Y:S01]  /*1d90*/  IADD3 R9, PT, PT, -R6.reuse, RZ, RZ ;  /* 0x000000ff06097210 */ /* 0x040fe20007ffe1ff */
[----:B------:R-:W-:Y:S01]  /*1da0*/  IMAD.MOV.U32 R8, RZ, RZ, RZ ;  /* 0x000000ffff087224 */ /* 0x000fe200078e00ff */
[----:B------:R-:W-:-:S05]  /*1db0*/  IADD3 R6, PT, PT, -R6, -0x43300000, RZ ;  /* 0xbcd0000006067810 */ /* 0x000fca0007ffe1ff */
        /* <DEDUP_REMOVED lines=9> */
.L_x_67:
        /* <DEDUP_REMOVED lines=12> */
[----:B------:R-:W-:Y:S01]  /*1f10*/  @!P0 IMAD.MOV.U32 R42, RZ, RZ, RZ ;  /* 0x000000ffff2a8224 */ /* 0x000fe200078e00ff */
[----:B------:R-:W-:Y:S01]  /*1f20*/  @P0 MOV R42, RZ ;  /* 0x000000ff002a0202 */ /* 0x000fe20000000f00 */
[----:B------:R-:W-:Y:S02]  /*1f30*/  @!P0 IMAD.MOV.U32 R43, RZ, RZ, R25 ;  /* 0x000000ffff2b8224 */ /* 0x000fe400078e0019 */
[----:B------:R-:W-:Y:S01]  /*1f40*/  @P0 IMAD.MOV.U32 R43, RZ, RZ, R5 ;  /* 0x000000ffff2b0224 */ /* 0x000fe200078e0005 */
[----:B------:R-:W-:Y:S06]  /*1f50*/  BRA `(.L_x_68) ;  /* 0x00000000001c7947 */ /* 0x000fec0003800000 */
.L_x_70:
[----:B------:R-:W-:Y:S01]  /*1f60*/  LOP3.LUT R5, R25, 0x80000, RZ, 0xfc, !PT ;  /* 0x0008000019057812 */ /* 0x000fe200078efcff */
[----:B------:R-:W-:-:S04]  /*1f70*/  IMAD.MOV.U32 R42, RZ, RZ, R24 ;  /* 0x000000ffff2a7224 */ /* 0x000fc800078e0018 */
[----:B------:R-:W-:Y:S01]  /*1f80*/  IMAD.MOV.U32 R43, RZ, RZ, R5 ;  /* 0x000000ffff2b7224 */ /* 0x000fe200078e0005 */
[----:B------:R-:W-:Y:S06]  /*1f90*/  BRA `(.L_x_68) ;  /* 0x00000000000c7947 */ /* 0x000fec0003800000 */
.L_x_69:
[----:B------:R-:W-:Y:S02]  /*1fa0*/  LOP3.LUT R5, R27, 0x80000, RZ, 0xfc, !PT ;  /* 0x000800001b057812 */ /* 0x000fe400078efcff */
[----:B------:R-:W-:-:S03]  /*1fb0*/  MOV R42, R26 ;  /* 0x0000001a002a7202 */ /* 0x000fc60000000f00 */
[----:B------:R-:W-:-:S07]  /*1fc0*/  IMAD.MOV.U32 R43, RZ, RZ, R5 ;  /* 0x000000ffff2b7224 */ /* 0x000fce00078e0005 */
.L_x_68:
[----:B------:R-:W-:Y:S01]  /*1fd0*/  MOV R8, R4 ;  /* 0x0000000400087202 */ /* 0x000fe20000000f00 */
[----:B------:R-:W-:Y:S02]  /*1fe0*/  IMAD.MOV.U32 R9, RZ, RZ, 0x0 ;  /* 0x00000000ff097424 */ /* 0x000fe400078e00ff */
[----:B------:R-:W-:Y:S02]  /*1ff0*/  IMAD.MOV.U32 R6, RZ, RZ, R42 ;  /* 0x000000ffff067224 */ /* 0x000fe400078e002a */
[----:B------:R-:W-:Y:S01]  /*2000*/  IMAD.MOV.U32 R5, RZ, RZ, R43 ;  /* 0x000000ffff057224 */ /* 0x000fe200078e002b */
[----:B------:R-:W-:Y:S06]  /*2010*/  RET.REL.NODEC R8 `(_Z37calculateAttractiveForcesSingleThreadPiiPKdPddi) ;  /* 0xffffffdc08f87950 */ /* 0x000fec0003c3ffff */
        .weak           $__internal_5_$__cuda_sm20_dsqrt_rn_f64_mediumpath_v1
        .type           $__internal_5_$__cuda_sm20_dsqrt_rn_f64_mediumpath_v1,@function
        .size           $__internal_5_$__cuda_sm20_dsqrt_rn_f64_mediumpath_v1,(.L_x_228 - $__internal_5_$__cuda_sm20_dsqrt_rn_f64_mediumpath_v1)
$__internal_5_$__cuda_sm20_dsqrt_rn_f64_mediumpath_v1:
[----:B------:R-:W-:-:S13]  /*2020*/  ISETP.GE.U32.AND P0, PT, R26, -0x3400000, PT ;  /* 0xfcc000001a00780c */ /* 0x000fda0003f06070 */
        /* <DEDUP_REMOVED lines=9> */
.L_x_71:
[----:B------:R-:W-:-:S14]  /*20c0*/  DSETP.NE.AND P0, PT, R22, RZ, PT ;  /* 0x000000ff1600722a */ /* 0x000fdc0003f05000 */
[----:B------:R-:W-:Y:S05]  /*20d0*/  @!P0 BRA `(.L_x_73) ;  /* 0x0000000000588947 */ /* 0x000fea0003800000 */
[----:B------:R-:W-:-:S13]  /*20e0*/  ISETP.GE.AND P0, PT, R23, RZ, PT ;  /* 0x000000ff1700720c */ /* 0x000fda0003f06270 */
[----:B------:R-:W-:Y:S01]  /*20f0*/  @!P0 IMAD.MOV.U32 R4, RZ, RZ, 0x0 ;  /* 0x00000000ff048424 */ /* 0x000fe200078e00ff */
[----:B------:R-:W-:Y:S01]  /*2100*/  @!P0 MOV R5, 0xfff80000 ;  /* 0xfff8000000058802 */ /* 0x000fe20000000f00 */
        /* <DEDUP_REMOVED lines=14> */
[----:B------:R-:W-:-:S06]  /*21f0*/  IADD3 R7, PT, PT, R7, -0x100000, RZ ;  /* 0xfff0000007077810 */ /* 0x000fcc0007ffe0ff */
[----:B------:R-:W-:-:S08]  /*2200*/  DFMA R8, R4, -R4, R22 ;  /* 0x800000040408722b */ /* 0x000fd00000000016 */
[----:B------:R-:W-:-:S10]  /*2210*/  DFMA R4, R6, R8, R4 ;  /* 0x000000080604722b */ /* 0x000fd40000000004 */
[----:B------:R-:W-:Y:S01]  /*2220*/  VIADD R5, R5, 0xfcb00000 ;  /* 0xfcb0000005057836 */ /* 0x000fe20000000000 */
[----:B------:R-:W-:Y:S06]  /*2230*/  BRA `(.L_x_72) ;  /* 0x0000000000047947 */ /* 0x000fec0003800000 */
.L_x_73:
[----:B------:R-:W-:-:S11]  /*2240*/  DADD R4, R22, R22 ;  /* 0x0000000016047229 */ /* 0x000fd60000000016 */
.L_x_72:
[----:B------:R-:W-:-:S04]  /*2250*/  IMAD.MOV.U32 R25, RZ, RZ, 0x0 ;  /* 0x00000000ff197424 */ /* 0x000fc800078e00ff */
[----:B------:R-:W-:Y:S05]  /*2260*/  RET.REL.NODEC R24 `(_Z37calculateAttractiveForcesSingleThreadPiiPKdPddi) ;  /* 0xffffffdc18647950 */ /* 0x000fea0003c3ffff */
.L_x_74:
        /* <DEDUP_REMOVED lines=9> */
.L_x_228:


//--------------------- .text._Z24calculateRepulsiveForcesPKdPddi --------------------------
	.section	.text._Z24calculateRepulsiveForcesPKdPddi,"ax",@progbits
	.align	128
        .global         _Z24calculateRepulsiveForcesPKdPddi
        .type           _Z24calculateRepulsiveForcesPKdPddi,@function
        .size           _Z24calculateRepulsiveForcesPKdPddi,(.L_x_230 - _Z24calculateRepulsiveForcesPKdPddi)
        .other          _Z24calculateRepulsiveForcesPKdPddi,@"STO_CUDA_ENTRY STV_DEFAULT"
_Z24calculateRepulsiveForcesPKdPddi:
.text._Z24calculateRepulsiveForcesPKdPddi:
        /* <DEDUP_REMOVED lines=8> */
[----:B------:R-:W-:Y:S01]  /*0080*/  ISETP.GE.AND P0, PT, R3, 0x1, PT ;  /* 0x000000010300780c */ /* 0x000fe20003f06270 */
[----:B------:R-:W0:Y:S01]  /*0090*/  LDCU.64 UR8, c[0x0][0x358] ;  /* 0x00006b00ff0877ac */ /* 0x000e220008000a00 */
[----:B------:R-:W-:Y:S01]  /*00a0*/  BSSY.RECONVERGENT B1, `(.L_x_75) ;  /* 0x000032e000017945 */ /* 0x000fe20003800200 */
[----:B------:R-:W-:Y:S01]  /*00b0*/  IMAD.MOV.U32 R0, RZ, RZ, RZ ;  /* 0x000000ffff007224 */ /* 0x000fe200078e00ff */
[----:B------:R-:W-:Y:S02]  /*00c0*/  CS2R R22, SRZ ;  /* 0x0000000000167805 */ /* 0x000fe4000001ff00 */
[----:B------:R-:W-:-:S07]  /*00d0*/  CS2R R20, SRZ ;  /* 0x0000000000147805 */ /* 0x000fce000001ff00 */
[----:B------:R-:W-:Y:S05]  /*00e0*/  @!P0 BRA `(.L_x_76) ;  /* 0x0000003000a48947 */ /* 0x000fea0003800000 */
[----:B------:R-:W1:Y:S01]  /*00f0*/  LDC.64 R8, c[0x0][0x380] ;  /* 0x0000e000ff087b82 */ /* 0x000e620000000a00 */
[----:B------:R-:W-:-:S07]  /*0100*/  IMAD.SHL.U32 R5, R3, 0x2, RZ ;  /* 0x0000000203057824 */ /* 0x000fce00078e00ff */
[----:B------:R-:W2:Y:S01]  /*0110*/  LDC.64 R6, c[0x0][0x390] ;  /* 0x0000e400ff067b82 */ /* 0x000ea20000000a00 */
[----:B-1----:R-:W-:-:S05]  /*0120*/  IMAD.WIDE.U32 R8, R5, 0x8, R8 ;  /* 0x0000000805087825 */ /* 0x002fca00078e0008 */
[----:B0-----:R0:W5:Y:S04]  /*0130*/  LDG.E.64 R16, desc[UR8][R8.64] ;  /* 0x0000000808107981 */ /* 0x001168000c1e1b00 */
[----:B------:R0:W5:Y:S01]  /*0140*/  LDG.E.64 R14, desc[UR8][R8.64+0x8] ;  /* 0x00000808080e7981 */ /* 0x000162000c1e1b00 */
[----:B------:R-:W-:Y:S01]  /*0150*/  VIMNMX R0, PT, PT, R3, UR7, PT ;  /* 0x0000000703007c48 */ /* 0x000fe2000bfe0100 */
[----:B------:R-:W-:Y:S01]  /*0160*/  BSSY.RECONVERGENT B0, `(.L_x_77) ;  /* 0x00001c9000007945 */ /* 0x000fe20003800200 */
[----:B--2---:R-:W-:Y:S01]  /*0170*/  DMUL R6, R6, R6 ;  /* 0x0000000606067228 */ /* 0x004fe20000000000 */
[----:B------:R-:W-:Y:S01]  /*0180*/  IMAD.MOV.U32 R5, RZ, RZ, RZ ;  /* 0x000000ffff057224 */ /* 0x000fe200078e00ff */
[----:B------:R-:W-:Y:S02]  /*0190*/  ISETP.GE.AND P0, PT, R0, 0x4, PT ;  /* 0x000000040000780c */ /* 0x000fe40003f06270 */
[----:B------:R-:W-:-:S02]  /*01a0*/  CS2R R20, SRZ ;  /* 0x0000000000147805 */ /* 0x000fc4000001ff00 */
[----:B------:R-:W-:Y:S02]  /*01b0*/  CS2R R22, SRZ ;  /* 0x0000000000167805 */ /* 0x000fe4000001ff00 */
[----:B------:R-:W-:-:S07]  /*01c0*/  VIMNMX R0, PT, PT, R0, 0x1, !PT ;  /* 0x0000000100007848 */ /* 0x000fce0007fe0100 */
[----:B0-----:R-:W-:Y:S05]  /*01d0*/  @!P0 BRA `(.L_x_78) ;  /* 0x0000001c00048947 */ /* 0x001fea0003800000 */
[----:B------:R-:W0:Y:S01]  /*01e0*/  LDCU.64 UR4, c[0x0][0x380] ;  /* 0x00007000ff0477ac */ /* 0x000e220008000a00 */
[----:B------:R-:W-:Y:S02]  /*01f0*/  LOP3.LUT R5, R0, 0x7ffffffc, RZ, 0xc0, !PT ;  /* 0x7ffffffc00057812 */ /* 0x000fe400078ec0ff */
[----:B------:R-:W-:Y:S02]  /*0200*/  CS2R R20, SRZ ;  /* 0x0000000000147805 */ /* 0x000fe4000001ff00 */
[----:B------:R-:W-:Y:S01]  /*0210*/  IADD3 R2, PT, PT, -R5, RZ, RZ ;  /* 0x000000ff05027210 */ /* 0x000fe20007ffe1ff */
[----:B0-----:R-:W-:-:S04]  /*0220*/  UIADD3 UR4, UP0, UPT, UR4, 0x20, URZ ;  /* 0x0000002004047890 */ /* 0x001fc8000ff1e0ff */
[----:B------:R-:W-:Y:S02]  /*0230*/  UIADD3.X UR5, UPT, UPT, URZ, UR5, URZ, UP0, !UPT ;  /* 0x00000005ff057290 */ /* 0x000fe400087fe4ff */
[----:B------:R-:W-:-:S04]  /*0240*/  IMAD.U32 R18, RZ, RZ, UR4 ;  /* 0x00000004ff127e24 */ /* 0x000fc8000f8e00ff */
[----:B------:R-:W-:-:S07]  /*0250*/  IMAD.U32 R19, RZ, RZ, UR5 ;  /* 0x00000005ff137e24 */ /* 0x000fce000f8e00ff */
.L_x_111:
[----:B------:R-:W2:Y:S04]  /*0260*/  LDG.E.64 R28, desc[UR8][R18.64+-0x18] ;  /* 0xffffe808121c7981 */ /* 0x000ea8000c1e1b00 */
[----:B------:R-:W3:Y:S01]  /*0270*/  LDG.E.64 R30, desc[UR8][R18.64+-0x20] ;  /* 0xffffe008121e7981 */ /* 0x000ee2000c1e1b00 */
[----:B------:R-:W-:Y:S01]  /*0280*/  MOV R10, 0x0 ;  /* 0x00000000000a7802 */ /* 0x000fe20000000f00 */
[----:B------:R-:W-:Y:S01]  /*0290*/  IMAD.MOV.U32 R11, RZ, RZ, 0x3fd80000 ;  /* 0x3fd80000ff0b7424 */ /* 0x000fe200078e00ff */
[----:B------:R-:W-:Y:S01]  /*02a0*/  BSSY.RECONVERGENT B3, `(.L_x_79) ;  /* 0x0000019000037945 */ /* 0x000fe20003800200 */
[----:B------:R-:W-:-:S05]  /*02b0*/  VIADD R2, R2, 0x4 ;  /* 0x0000000402027836 */ /* 0x000fca0000000000 */
[----:B------:R-:W-:Y:S01]  /*02c0*/  ISETP.NE.AND P1, PT, R2, RZ, PT ;  /* 0x000000ff0200720c */ /* 0x000fe20003f25270 */
[----:B--2--5:R-:W-:Y:S02]  /*02d0*/  DADD R28, R14, -R28 ;  /* 0x000000000e1c7229 */ /* 0x024fe4000000081c */
        /* <DEDUP_REMOVED lines=12> */
[----:B------:R-:W-:Y:S01]  /*03a0*/  VIADD R11, R35, 0xfff00000 ;  /* 0xfff00000230b7836 */ /* 0x000fe20000000000 */
[----:B------:R-:W-:-:S05]  /*03b0*/  MOV R10, R34 ;  /* 0x00000022000a7202 */ /* 0x000fca0000000f00 */
[----:B------:R-:W-:-:S08]  /*03c0*/  DFMA R24, R26, -R26, R12 ;  /* 0x8000001a1a18722b */ /* 0x000fd0000000000c */
[----:B------:R-:W-:Y:S01]  /*03d0*/  DFMA R8, R24, R10, R26 ;  /* 0x0000000a1808722b */ /* 0x000fe2000000001a */
[----:B------:R-:W-:Y:S10]  /*03e0*/  @!P0 BRA `(.L_x_80) ;  /* 0x0000000000108947 */ /* 0x000ff40003800000 */
[----:B------:R-:W-:Y:S01]  /*03f0*/  IMAD.MOV.U32 R10, RZ, RZ, R34 ;  /* 0x000000ffff0a7224 */ /* 0x000fe200078e0022 */
[----:B------:R-:W-:-:S07]  /*0400*/  MOV R8, 0x420 ;  /* 0x0000042000087802 */ /* 0x000fce0000000f00 */
[----:B------:R-:W-:Y:S05]  /*0410*/  CALL.REL.NOINC `($__internal_7_$__cuda_sm20_dsqrt_rn_f64_mediumpath_v1) ;  /* 0x0000007000847944 */ /* 0x000fea0003c00000 */
[----:B------:R-:W-:-:S07]  /*0420*/  IMAD.MOV.U32 R8, RZ, RZ, R10 ;  /* 0x000000ffff087224 */ /* 0x000fce00078e000a */
.L_x_80:
[----:B------:R-:W-:Y:S05]  /*0430*/  BSYNC.RECONVERGENT B3 ;  /* 0x0000000000037941 */ /* 0x000fea0003800200 */
.L_x_79:
[----:B------:R-:W-:Y:S01]  /*0440*/  UMOV UR4, 0x47ae147b ;  /* 0x47ae147b00047882 */ /* 0x000fe20000000000 */
[----:B------:R-:W-:Y:S01]  /*0450*/  UMOV UR5, 0x3f847ae1 ;  /* 0x3f847ae100057882 */ /* 0x000fe20000000000 */
[----:B------:R-:W-:Y:S01]  /*0460*/  IMAD.MOV.U32 R4, RZ, RZ, R9 ;  /* 0x000000ffff047224 */ /* 0x000fe200078e0009 */
[----:B------:R-:W-:Y:S01]  /*0470*/  DSETP.MAX.AND P0, P2, R8, UR4, PT ;  /* 0x0000000408007e2a */ /* 0x000fe2000ba0f000 */
[----:B------:R-:W-:Y:S01]  /*0480*/  UMOV UR6, UR5 ;  /* 0x0000000500067c82 */ /* 0x000fe20008000000 */
[----:B------:R-:W-:Y:S04]  /*0490*/  BSSY.RECONVERGENT B3, `(.L_x_81) ;  /* 0x000001b000037945 */ /* 0x000fe80003800200 */
[----:B------:R-:W-:Y:S02]  /*04a0*/  FSEL R47, R4, UR6, P0 ;  /* 0x00000006042f7c08 */ /* 0x000fe40008000000 */
[----:B------:R-:W-:-:S02]  /*04b0*/  MOV R4, UR6 ;  /* 0x0000000600047c02 */ /* 0x000fc40008000f00 */
[----:B------:R-:W-:Y:S01]  /*04c0*/  SEL R46, R8, UR4, P0 ;  /* 0x00000004082e7c07 */ /* 0x000fe20008000000 */
[----:B------:R-:W-:-:S03]  /*04d0*/  IMAD.MOV.U32 R8, RZ, RZ, 0x1 ;  /* 0x00000001ff087424 */ /* 0x000fc600078e00ff */
[----:B------:R-:W-:Y:S02]  /*04e0*/  @P2 LOP3.LUT R47, R4, 0x80000, RZ, 0xfc, !PT ;  /* 0x00080000042f2812 */ /* 0x000fe400078efcff */
[----:B------:R-:W-:Y:S02]  /*04f0*/  FSETP.GEU.AND P2, PT, |R7|, 6.5827683646048100446e-37, PT ;  /* 0x036000000700780b */ /* 0x000fe40003f4e200 */
[----:B------:R-:W0:Y:S02]  /*0500*/  MUFU.RCP64H R9, R47 ;  /* 0x0000002f00097308 */ /* 0x000e240000001800 */
        /* <DEDUP_REMOVED lines=16> */
[----:B------:R-:W-:Y:S05]  /*0610*/  CALL.REL.NOINC `($__internal_6_$__cuda_sm20_div_rn_f64_full) ;  /* 0x0000006800747944 */ /* 0x000fea0003c00000 */
[----:B------:R-:W-:Y:S02]  /*0620*/  IMAD.MOV.U32 R44, RZ, RZ, R10 ;  /* 0x000000ffff2c7224 */ /* 0x000fe400078e000a */
[----:B------:R-:W-:-:S07]  /*0630*/  IMAD.MOV.U32 R45, RZ, RZ, R9 ;  /* 0x000000ffff2d7224 */ /* 0x000fce00078e0009 */
.L_x_82:
[----:B------:R-:W-:Y:S05]  /*0640*/  BSYNC.RECONVERGENT B3 ;  /* 0x0000000000037941 */ /* 0x000fea0003800200 */
.L_x_81:
[----:B------:R-:W0:Y:S01]  /*0650*/  MUFU.RCP64H R9, R47 ;  /* 0x0000002f00097308 */ /* 0x000e220000001800 */
[----:B------:R-:W-:Y:S01]  /*0660*/  MOV R8, 0x1 ;  /* 0x0000000100087802 */ /* 0x000fe20000000f00 */
[----:B------:R-:W-:Y:S01]  /*0670*/  BSSY.RECONVERGENT B3, `(.L_x_83) ;  /* 0x0000014000037945 */ /* 0x000fe20003800200 */
        /* <DEDUP_REMOVED lines=18> */
[----:B------:R-:W-:-:S07]  /*07a0*/  IMAD.MOV.U32 R11, RZ, RZ, R9 ;  /* 0x000000ffff0b7224 */ /* 0x000fce00078e0009 */
.L_x_84:
[----:B------:R-:W-:Y:S05]  /*07b0*/  BSYNC.RECONVERGENT B3 ;  /* 0x0000000000037941 */ /* 0x000fea0003800200 */
.L_x_83:
[----:B------:R-:W0:Y:S01]  /*07c0*/  MUFU.RCP64H R9, R47 ;  /* 0x0000002f00097308 */ /* 0x000e220000001800 */
[----:B------:R-:W-:Y:S01]  /*07d0*/  IMAD.MOV.U32 R8, RZ, RZ, 0x1 ;  /* 0x00000001ff087424 */ /* 0x000fe200078e00ff */
[----:B------:R-:W-:Y:S01]  /*07e0*/  FSETP.GEU.AND P2, PT, |R29|, 6.5827683646048100446e-37, PT ;  /* 0x036000001d00780b */ /* 0x000fe20003f4e200 */
[----:B------:R-:W-:Y:S01]  /*07f0*/  BSSY.RECONVERGENT B3, `(.L_x_85) ;  /* 0x0000014000037945 */ /* 0x000fe20003800200 */
[----:B------:R-:W-:-:S03]  /*0800*/  DFMA R40, R10, R44, R22 ;  /* 0x0000002c0a28722b */ /* 0x000fc60000000016 */
        /* <DEDUP_REMOVED lines=18> */
.L_x_86:
[----:B------:R-:W-:Y:S05]  /*0930*/  BSYNC.RECONVERGENT B3 ;  /* 0x0000000000037941 */ /* 0x000fea0003800200 */
.L_x_85:
[----:B------:R-:W2:Y:S04]  /*0940*/  LDG.E.64 R22, desc[UR8][R18.64+-0x8] ;  /* 0xfffff80812167981 */ /* 0x000ea8000c1e1b00 */
[----:B------:R-:W3:Y:S01]  /*0950*/  LDG.E.64 R30, desc[UR8][R18.64+-0x10] ;  /* 0xfffff008121e7981 */ /* 0x000ee2000c1e1b00 */
[----:B------:R-:W-:Y:S01]  /*0960*/  IMAD.MOV.U32 R24, RZ, RZ, 0x0 ;  /* 0x00000000ff187424 */ /* 0x000fe200078e00ff */
[----:B------:R-:W-:Y:S01]  /*0970*/  DFMA R28, R8, R44, R20 ;  /* 0x0000002c081c722b */ /* 0x000fe20000000014 */
[----:B------:R-:W-:Y:S01]  /*0980*/  IMAD.MOV.U32 R25, RZ, RZ, 0x3fd80000 ;  /* 0x3fd80000ff197424 */ /* 0x000fe200078e00ff */
[----:B------:R-:W-:Y:S01]  /*0990*/  BSSY.RECONVERGENT B3, `(.L_x_87) ;  /* 0x0000017000037945 */ /* 0x000fe20003800200 */
[----:B--2---:R-:W-:Y:S02]  /*09a0*/  DADD R22, R14, -R22 ;  /* 0x000000000e167229 */ /* 0x004fe40000000816 */
[----:B---3--:R-:W-:-:S06]  /*09b0*/  DADD R30, R16, -R30 ;  /* 0x00000000101e7229 */ /* 0x008fcc000000081e */
[----:B------:R-:W-:-:S08]  /*09c0*/  DMUL R12, R22, R22 ;  /* 0x00000016160c7228 */ /* 0x000fd00000000000 */
[----:B------:R-:W-:-:S06]  /*09d0*/  DFMA R12, R30, R30, R12 ;  /* 0x0000001e1e0c722b */ /* 0x000fcc000000000c */
[----:B------:R-:W0:Y:S04]  /*09e0*/  MUFU.RSQ64H R33, R13 ;  /* 0x0000000d00217308 */ /* 0x000e280000001c00 */
        /* <DEDUP_REMOVED lines=17> */
.L_x_88:
[----:B------:R-:W-:Y:S05]  /*0b00*/  BSYNC.RECONVERGENT B3 ;  /* 0x0000000000037941 */ /* 0x000fea0003800200 */
.L_x_87:
        /* <DEDUP_REMOVED lines=32> */
.L_x_90:
[----:B------:R-:W-:Y:S05]  /*0d10*/  BSYNC.RECONVERGENT B3 ;  /* 0x0000000000037941 */ /* 0x000fea0003800200 */
.L_x_89:
        /* <DEDUP_REMOVED lines=22> */
.L_x_92:
[----:B------:R-:W-:Y:S05]  /*0e80*/  BSYNC.RECONVERGENT B3 ;  /* 0x0000000000037941 */ /* 0x000fea0003800200 */
.L_x_91:
        /* <DEDUP_REMOVED lines=23> */
.L_x_94:
[----:B------:R-:W-:Y:S05]  /*1000*/  BSYNC.RECONVERGENT B3 ;  /* 0x0000000000037941 */ /* 0x000fea0003800200 */
.L_x_93:
        /* <DEDUP_REMOVED lines=28> */
.L_x_96:
[----:B------:R-:W-:Y:S05]  /*11d0*/  BSYNC.RECONVERGENT B3 ;  /* 0x0000000000037941 */ /* 0x000fea0003800200 */
.L_x_95:
        /* <DEDUP_REMOVED lines=32> */
.L_x_98:
[----:B------:R-:W-:Y:S05]  /*13e0*/  BSYNC.RECONVERGENT B3 ;  /* 0x0000000000037941 */ /* 0x000fea0003800200 */
.L_x_97:
        /* <DEDUP_REMOVED lines=22> */
.L_x_100:
[----:B------:R-:W-:Y:S05]  /*1550*/  BSYNC.RECONVERGENT B3 ;  /* 0x0000000000037941 */ /* 0x000fea0003800200 */
.L_x_99:
        /* <DEDUP_REMOVED lines=23> */
.L_x_102:
[----:B------:R-:W-:Y:S05]  /*16d0*/  BSYNC.RECONVERGENT B3 ;  /* 0x0000000000037941 */ /* 0x000fea0003800200 */
.L_x_101:
        /* <DEDUP_REMOVED lines=28> */
.L_x_104:
[----:B------:R-:W-:Y:S05]  /*18a0*/  BSYNC.RECONVERGENT B3 ;  /* 0x0000000000037941 */ /* 0x000fea0003800200 */
.L_x_103:
        /* <DEDUP_REMOVED lines=32> */
.L_x_106:
[----:B------:R-:W-:Y:S05]  /*1ab0*/  BSYNC.RECONVERGENT B3 ;  /* 0x0000000000037941 */ /* 0x000fea0003800200 */
.L_x_105:
        /* <DEDUP_REMOVED lines=22> */
.L_x_108:
[----:B------:R-:W-:Y:S05]  /*1c20*/  BSYNC.RECONVERGENT B3 ;  /* 0x0000000000037941 */ /* 0x000fea0003800200 */
.L_x_107:
        /* <DEDUP_REMOVED lines=11> */
[----:B------:R-:W-:Y:S02]  /*1ce0*/  DFMA R10, R22, R12, R10 ;  /* 0x0000000c160a722b */ /* 0x000fe4000000000a */
[----:B------:R-:W-:-:S08]  /*1cf0*/  DFMA R22, R8, R44, R30 ;  /* 0x0000002c0816722b */ /* 0x000fd0000000001e */
        /* <DEDUP_REMOVED lines=10> */
.L_x_110:
[----:B------:R-:W-:Y:S05]  /*1da0*/  BSYNC.RECONVERGENT B3 ;  /* 0x0000000000037941 */ /* 0x000fea0003800200 */
.L_x_109:
[----:B------:R-:W-:Y:S01]  /*1db0*/  IADD3 R18, P0, PT, R18, 0x40, RZ ;  /* 0x0000004012127810 */ /* 0x000fe20007f1e0ff */
[----:B------:R-:W-:-:S03]  /*1dc0*/  DFMA R20, R10, R44, R28 ;  /* 0x0000002c0a14722b */ /* 0x000fc6000000001c */
[----:B------:R-:W-:Y:S01]  /*1dd0*/  IADD3.X R19, PT, PT, RZ, R19, RZ, P0, !PT ;  /* 0x00000013ff137210 */ /* 0x000fe200007fe4ff */
[----:B------:R-:W-:Y:S08]  /*1de0*/  @P1 BRA `(.L_x_111) ;  /* 0xffffffe4001c1947 */ /* 0x000ff0000383ffff */
.L_x_78:
[----:B------:R-:W-:Y:S05]  /*1df0*/  BSYNC.RECONVERGENT B0 ;  /* 0x0000000000007941 */ /* 0x000fea0003800200 */
.L_x_77:
[----:B------:R-:W-:-:S13]  /*1e00*/  LOP3.LUT P0, R2, R0, 0x3, RZ, 0xc0, !PT ;  /* 0x0000000300027812 */ /* 0x000fda000780c0ff */
[----:B------:R-:W-:Y:S05]  /*1e10*/  @!P0 BRA `(.L_x_76) ;  /* 0x0000001400588947 */ /* 0x000fea0003800000 */
[----:B------:R-:W-:Y:S01]  /*1e20*/  ISETP.NE.AND P0, PT, R2, 0x1, PT ;  /* 0x000000010200780c */ /* 0x000fe20003f05270 */
[----:B------:R-:W-:-:S12]  /*1e30*/  BSSY.RECONVERGENT B0, `(.L_x_112) ;  /* 0x00000e0000007945 */ /* 0x000fd80003800200 */
[----:B------:R-:W-:Y:S05]  /*1e40*/  @!P0 BRA `(.L_x_113) ;  /* 0x0000000c00788947 */ /* 0x000fea0003800000 */
[----:B------:R-:W0:Y:S01]  /*1e50*/  LDC.64 R30, c[0x0][0x380] ;  /* 0x0000e000ff1e7b82 */ /* 0x000e220000000a00 */
[----:B------:R-:W-:-:S04]  /*1e60*/  IMAD.SHL.U32 R2, R5, 0x2, RZ ;  /* 0x0000000205027824 */ /* 0x000fc800078e00ff */
[----:B0-----:R-:W-:-:S05]  /*1e70*/  IMAD.WIDE.U32 R30, R2, 0x8, R30 ;  /* 0x00000008021e7825 */ /* 0x001fca00078e001e */
[----:B------:R-:W2:Y:S04]  /*1e80*/  LDG.E.64 R18, desc[UR8][R30.64+0x8] ;  /* 0x000008081e127981 */ /* 0x000ea8000c1e1b00 */
[----:B------:R-:W3:Y:S01]  /*1e90*/  LDG.E.64 R28, desc[UR8][R30.64] ;  /* 0x000000081e1c7981 */ /* 0x000ee2000c1e1b00 */
[----:B------:R-:W-:Y:S01]  /*1ea0*/  IMAD.MOV.U32 R10, RZ, RZ, 0x0 ;  /* 0x00000000ff0a7424 */ /* 0x000fe200078e00ff */
[----:B------:R-:W-:Y:S01]  /*1eb0*/  MOV R11, 0x3fd80000 ;  /* 0x3fd80000000b7802 */ /* 0x000fe20000000f00 */
[----:B------:R-:W-:Y:S01]  /*1ec0*/  BSSY.RECONVERGENT B3, `(.L_x_114) ;  /* 0x0000017000037945 */ /* 0x000fe20003800200 */
        /* <DEDUP_REMOVED lines=19> */
[----:B------:R-:W-:-:S07]  /*2000*/  MOV R8, 0x2020 ;  /* 0x0000202000087802 */ /* 0x000fce0000000f00 */
[----:B------:R-:W-:Y:S05]  /*2010*/  CALL.REL.NOINC `($__internal_7_$__cuda_sm20_dsqrt_rn_f64_mediumpath_v1) ;  /* 0x0000005400847944 */ /* 0x000fea0003c00000 */
[----:B------:R-:W-:-:S07]  /*2020*/  MOV R8, R10 ;  /* 0x0000000a00087202 */ /* 0x000fce0000000f00 */
.L_x_115:
[----:B------:R-:W-:Y:S05]  /*2030*/  BSYNC.RECONVERGENT B3 ;  /* 0x0000000000037941 */ /* 0x000fea0003800200 */
.L_x_114:
[----:B------:R-:W-:Y:S01]  /*2040*/  UMOV UR4, 0x47ae147b ;  /* 0x47ae147b00047882 */ /* 0x000fe20000000000 */
[----:B------:R-:W-:Y:S01]  /*2050*/  UMOV UR5, 0x3f847ae1 ;  /* 0x3f847ae100057882 */ /* 0x000fe20000000000 */
[----:B------:R-:W-:Y:S01]  /*2060*/  IMAD.MOV.U32 R4, RZ, RZ, R9 ;  /* 0x000000ffff047224 */ /* 0x000fe200078e0009 */
[----:B------:R-:W-:Y:S01]  /*2070*/  DSETP.MAX.AND P0, P1, R8, UR4, PT ;  /* 0x0000000408007e2a */ /* 0x000fe2000b90f000 */
[----:B------:R-:W-:Y:S01]  /*2080*/  UMOV UR6, UR5 ;  /* 0x0000000500067c82 */ /* 0x000fe20008000000 */
[----:B------:R-:W-:Y:S04]  /*2090*/  BSSY.RECONVERGENT B3, `(.L_x_116) ;  /* 0x000001b000037945 */ /* 0x000fe80003800200 */
[----:B------:R-:W-:Y:S01]  /*20a0*/  FSEL R45, R4, UR6, P0 ;  /* 0x00000006042d7c08 */ /* 0x000fe20008000000 */
[----:B------:R-:W-:Y:S01]  /*20b0*/  IMAD.U32 R4, RZ, RZ, UR6 ;  /* 0x00000006ff047e24 */ /* 0x000fe2000f8e00ff */
[----:B------:R-:W-:Y:S01]  /*20c0*/  SEL R44, R8, UR4, P0 ;  /* 0x00000004082c7c07 */ /* 0x000fe20008000000 */
[----:B------:R-:W-:-:S05]  /*20d0*/  IMAD.MOV.U32 R8, RZ, RZ, 0x1 ;  /* 0x00000001ff087424 */ /* 0x000fca00078e00ff */
        /* <DEDUP_REMOVED lines=19> */
[----:B------:R-:W-:Y:S05]  /*2210*/  CALL.REL.NOINC `($__internal_6_$__cuda_sm20_div_rn_f64_full) ;  /* 0x0000004c00747944 */ /* 0x000fea0003c00000 */
[----:B------:R-:W-:Y:S01]  /*2220*/  MOV R40, R10 ;  /* 0x0000000a00287202 */ /* 0x000fe20000000f00 */
[----:B------:R-:W-:-:S07]  /*2230*/  IMAD.MOV.U32 R41, RZ, RZ, R9 ;  /* 0x000000ffff297224 */ /* 0x000fce00078e0009 */
.L_x_117:
[----:B------:R-:W-:Y:S05]  /*2240*/  BSYNC.RECONVERGENT B3 ;  /* 0x0000000000037941 */ /* 0x000fea0003800200 */
.L_x_116:
        /* <DEDUP_REMOVED lines=22> */
.L_x_119:
[----:B------:R-:W-:Y:S05]  /*23b0*/  BSYNC.RECONVERGENT B3 ;  /* 0x0000000000037941 */ /* 0x000fea0003800200 */
.L_x_118:
[----:B------:R-:W0:Y:S01]  /*23c0*/  MUFU.RCP64H R9, R45 ;  /* 0x0000002d00097308 */ /* 0x000e220000001800 */
[----:B------:R-:W-:Y:S01]  /*23d0*/  MOV R8, 0x1 ;  /* 0x0000000100087802 */ /* 0x000fe20000000f00 */
[----:B------:R-:W-:Y:S01]  /*23e0*/  BSSY.RECONVERGENT B3, `(.L_x_120) ;  /* 0x0000015000037945 */ /* 0x000fe20003800200 */
[----:B------:R-:W-:Y:S01]  /*23f0*/  FSETP.GEU.AND P1, PT, |R19|, 6.5827683646048100446e-37, PT ;  /* 0x036000001300780b */ /* 0x000fe20003f2e200 */
        /* <DEDUP_REMOVED lines=19> */
.L_x_121:
[----:B------:R-:W-:Y:S05]  /*2530*/  BSYNC.RECONVERGENT B3 ;  /* 0x0000000000037941 */ /* 0x000fea0003800200 */
.L_x_120:
[----:B------:R-:W2:Y:S04]  /*2540*/  LDG.E.64 R18, desc[UR8][R30.64+0x18] ;  /* 0x000018081e127981 */ /* 0x000ea8000c1e1b00 */
[----:B------:R-:W3:Y:S01]  /*2550*/  LDG.E.64 R22, desc[UR8][R30.64+0x10] ;  /* 0x000010081e167981 */ /* 0x000ee2000c1e1b00 */
[----:B------:R-:W-:Y:S01]  /*2560*/  IMAD.MOV.U32 R24, RZ, RZ, 0x0 ;  /* 0x00000000ff187424 */ /* 0x000fe200078e00ff */
[----:B------:R-:W-:Y:S01]  /*2570*/  MOV R25, 0x3fd80000 ;  /* 0x3fd8000000197802 */ /* 0x000fe20000000f00 */
[----:B------:R-:W-:Y:S01]  /*2580*/  DFMA R20, R8, R40, R20 ;  /* 0x000000280814722b */ /* 0x000fe20000000014 */
[----:B------:R-:W-:Y:S01]  /*2590*/  BSSY.RECONVERGENT B3, `(.L_x_122) ;  /* 0x0000017000037945 */ /* 0x000fe20003800200 */
[----:B--2---:R-:W-:Y:S02]  /*25a0*/  DADD R18, R14, -R18 ;  /* 0x000000000e127229 */ /* 0x004fe40000000812 */
        /* <DEDUP_REMOVED lines=21> */
.L_x_123:
[----:B------:R-:W-:Y:S05]  /*2700*/  BSYNC.RECONVERGENT B3 ;  /* 0x0000000000037941 */ /* 0x000fea0003800200 */
.L_x_122:
        /* <DEDUP_REMOVED lines=32> */
.L_x_125:
[----:B------:R-:W-:Y:S05]  /*2910*/  BSYNC.RECONVERGENT B3 ;  /* 0x0000000000037941 */ /* 0x000fea0003800200 */
.L_x_124:
        /* <DEDUP_REMOVED lines=22> */
.L_x_127:
[----:B------:R-:W-:Y:S05]  /*2a80*/  BSYNC.RECONVERGENT B3 ;  /* 0x0000000000037941 */ /* 0x000fea0003800200 */
.L_x_126:
        /* <DEDUP_REMOVED lines=23> */
.L_x_129:
[----:B------:R-:W-:Y:S05]  /*2c00*/  BSYNC.RECONVERGENT B3 ;  /* 0x0000000000037941 */ /* 0x000fea0003800200 */
.L_x_128:
[----:B------:R-:W-:Y:S01]  /*2c10*/  DFMA R20, R10, R40, R20 ;  /* 0x000000280a14722b */ /* 0x000fe20000000014 */
[----:B------:R-:W-:-:S10]  /*2c20*/  IADD3 R5, PT, PT, R2, 0x2, -R5 ;  /* 0x0000000202057810 */ /* 0x000fd40007ffe805 */
.L_x_113:
[----:B------:R-:W-:Y:S05]  /*2c30*/  BSYNC.RECONVERGENT B0 ;  /* 0x0000000000007941 */ /* 0x000fea0003800200 */
.L_x_112:
[----:B------:R-:W-:-:S04]  /*2c40*/  LOP3.LUT R2, R0, 0x1, RZ, 0xc0, !PT ;  /* 0x0000000100027812 */ /* 0x000fc800078ec0ff */
[----:B------:R-:W-:-:S13]  /*2c50*/  ISETP.NE.U32.AND P0, PT, R2, 0x1, PT ;  /* 0x000000010200780c */ /* 0x000fda0003f05070 */
[----:B------:R-:W-:Y:S05]  /*2c60*/  @P0 BRA `(.L_x_76) ;  /* 0x0000000400c40947 */ /* 0x000fea0003800000 */
[----:B------:R-:W0:Y:S01]  /*2c70*/  LDC.64 R8, c[0x0][0x380] ;  /* 0x0000e000ff087b82 */ /* 0x000e220000000a00 */
[----:B------:R-:W-:-:S04]  /*2c80*/  IMAD.SHL.U32 R5, R5, 0x2, RZ ;  /* 0x0000000205057824 */ /* 0x000fc800078e00ff */
[----:B0-----:R-:W-:-:S05]  /*2c90*/  IMAD.WIDE.U32 R4, R5, 0x8, R8 ;  /* 0x0000000805047825 */ /* 0x001fca00078e0008 */
[----:B------:R-:W2:Y:S04]  /*2ca0*/  LDG.E.64 R10, desc[UR8][R4.64+0x8] ;  /* 0x00000808040a7981 */ /* 0x000ea8000c1e1b00 */
[----:B------:R-:W3:Y:S01]  /*2cb0*/  LDG.E.64 R8, desc[UR8][R4.64] ;  /* 0x0000000804087981 */ /* 0x000ee2000c1e1b00 */
[----:B------:R-:W-:Y:S01]  /*2cc0*/  BSSY.RECONVERGENT B0, `(.L_x_130) ;  /* 0x000001a000007945 */ /* 0x000fe20003800200 */
[----:B--2--5:R-:W-:Y:S01]  /*2cd0*/  DADD R14, R14, -R10 ;  /* 0x000000000e0e7229 */ /* 0x024fe2000000080a */
[----:B------:R-:W-:Y:S01]  /*2ce0*/  MOV R10, 0x0 ;  /* 0x00000000000a7802 */ /* 0x000fe20000000f00 */
[----:B------:R-:W-:Y:S01]  /*2cf0*/  IMAD.MOV.U32 R11, RZ, RZ, 0x3fd80000 ;  /* 0x3fd80000ff0b7424 */ /* 0x000fe200078e00ff */
[----:B---3--:R-:W-:-:S05]  /*2d00*/  DADD R16, R16, -R8 ;  /* 0x0000000010107229 */ /* 0x008fca0000000808 */
        /* <DEDUP_REMOVED lines=18> */
[----:B------:R-:W-:-:S07]  /*2e30*/  MOV R8, 0x2e50 ;  /* 0x00002e5000087802 */ /* 0x000fce0000000f00 */
[----:B------:R-:W-:Y:S05]  /*2e40*/  CALL.REL.NOINC `($__internal_7_$__cuda_sm20_dsqrt_rn_f64_mediumpath_v1) ;  /* 0x0000004400f87944 */ /* 0x000fea0003c00000 */
[----:B------:R-:W-:-:S07]  /*2e50*/  IMAD.MOV.U32 R11, RZ, RZ, R9 ;  /* 0x000000ffff0b7224 */ /* 0x000fce00078e0009 */
.L_x_131:
[----:B------:R-:W-:Y:S05]  /*2e60*/  BSYNC.RECONVERGENT B0 ;  /* 0x0000000000007941 */ /* 0x000fea0003800200 */
.L_x_130:
[----:B------:R-:W-:Y:S01]  /*2e70*/  UMOV UR4, 0x47ae147b ;  /* 0x47ae147b00047882 */ /* 0x000fe20000000000 */
[----:B------:R-:W-:Y:S01]  /*2e80*/  UMOV UR5, 0x3f847ae1 ;  /* 0x3f847ae100057882 */ /* 0x000fe20000000000 */
[----:B------:R-:W-:Y:S01]  /*2e90*/  IMAD.MOV.U32 R2, RZ, RZ, R11 ;  /* 0x000000ffff027224 */ /* 0x000fe200078e000b */
[----:B------:R-:W-:Y:S01]  /*2ea0*/  DSETP.MAX.AND P0, P1, R10, UR4, PT ;  /* 0x000000040a007e2a */ /* 0x000fe2000b90f000 */
[----:B------:R-:W-:Y:S01]  /*2eb0*/  UMOV UR6, UR5 ;  /* 0x0000000500067c82 */ /* 0x000fe20008000000 */
[----:B------:R-:W-:Y:S01]  /*2ec0*/  IMAD.MOV.U32 R8, RZ, RZ, 0x1 ;  /* 0x00000001ff087424 */ /* 0x000fe200078e00ff */
[----:B------:R-:W-:Y:S03]  /*2ed0*/  BSSY.RECONVERGENT B0, `(.L_x_132) ;  /* 0x000001a000007945 */ /* 0x000fe60003800200 */
[----:B------:R-:W-:Y:S02]  /*2ee0*/  FSEL R5, R2, UR6, P0 ;  /* 0x0000000602057c08 */ /* 0x000fe40008000000 */
[----:B------:R-:W-:-:S02]  /*2ef0*/  MOV R2, UR6 ;  /* 0x0000000600027c02 */ /* 0x000fc40008000f00 */
[----:B------:R-:W-:-:S04]  /*2f00*/  SEL R4, R10, UR4, P0 ;  /* 0x000000040a047c07 */ /* 0x000fc80008000000 */
        /* <DEDUP_REMOVED lines=22> */
.L_x_133:
[----:B------:R-:W-:Y:S05]  /*3070*/  BSYNC.RECONVERGENT B0 ;  /* 0x0000000000007941 */ /* 0x000fea0003800200 */
.L_x_132:
        /* <DEDUP_REMOVED lines=22> */
.L_x_135:
[----:B------:R-:W-:Y:S05]  /*31e0*/  BSYNC.RECONVERGENT B0 ;  /* 0x0000000000007941 */ /* 0x000fea0003800200 */
.L_x_134:
        /* <DEDUP_REMOVED lines=23> */
.L_x_137:
[----:B------:R-:W-:Y:S05]  /*3360*/  BSYNC.RECONVERGENT B0 ;  /* 0x0000000000007941 */ /* 0x000fea0003800200 */
.L_x_136:
[----:B------:R-:W-:-:S11]  /*3370*/  DFMA R20, R10, R18, R20 ;  /* 0x000000120a14722b */ /* 0x000fd60000000014 */
.L_x_76:
[----:B0-----:R-:W-:Y:S05]  /*3380*/  BSYNC.RECONVERGENT B1 ;  /* 0x0000000000017941 */ /* 0x001fea0003800200 */
.L_x_75:
[----:B------:R-:W0:Y:S01]  /*3390*/  LDCU UR4, c[0x0][0x398] ;  /* 0x00007300ff0477ac */ /* 0x000e220008000800 */
[----:B------:R-:W-:Y:S01]  /*33a0*/  BSSY.RECONVERGENT B0, `(.L_x_138) ;  /* 0x0000081000007945 */ /* 0x000fe20003800200 */
[----:B0-----:R-:W-:-:S13]  /*33b0*/  ISETP.GE.AND P0, PT, R0, UR4, PT ;  /* 0x0000000400007c0c */ /* 0x001fda000bf06270 */
[----:B------:R-:W-:Y:S05]  /*33c0*/  @P0 BRA `(.L_x_139) ;  /* 0x0000000400f80947 */ /* 0x000fea0003800000 */
[----:B------:R-:W-:Y:S01]  /*33d0*/  ISETP.NE.AND P0, PT, R3, R0, PT ;  /* 0x000000000300720c */ /* 0x000fe20003f05270 */
[----:B------:R-:W-:-:S12]  /*33e0*/  BSSY.RECONVERGENT B1, `(.L_x_140) ;  /* 0x000007b000017945 */ /* 0x000fd80003800200 */
[----:B------:R-:W-:Y:S05]  /*33f0*/  @!P0 BRA `(.L_x_141) ;  /* 0x0000000400e48947 */ /* 0x000fea0003800000 */
[----:B------:R-:W0:Y:S01]  /*3400*/  LDC.64 R10, c[0x0][0x380] ;  /* 0x0000e000ff0a7b82 */ /* 0x000e220000000a00 */
[----:B------:R-:W-:Y:S01]  /*3410*/  SHF.L.U32 R9, R3, 0x1, RZ ;  /* 0x0000000103097819 */ /* 0x000fe200000006ff */
[----:B------:R-:W-:-:S04]  /*3420*/  IMAD.SHL.U32 R5, R0, 0x2, RZ ;  /* 0x0000000200057824 */ /* 0x000fc800078e00ff */
[----:B0-----:R-:W-:-:S04]  /*3430*/  IMAD.WIDE R8, R9, 0x8, R10 ;  /* 0x0000000809087825 */ /* 0x001fc800078e020a */
[----:B------:R-:W-:Y:S01]  /*3440*/  IMAD.WIDE.U32 R10, R5, 0x8, R10 ;  /* 0x00000008050a7825 */ /* 0x000fe200078e000a */
[----:B------:R-:W2:Y:S04]  /*3450*/  LDG.E.64 R6, desc[UR8][R8.64] ;  /* 0x0000000808067981 */ /* 0x000ea8000c1e1b00 */
[----:B------:R-:W3:Y:S04]  /*3460*/  LDG.E.64 R4, desc[UR8][R8.64+0x8] ;  /* 0x0000080808047981 */ /* 0x000ee8000c1e1b00 */
[----:B-----5:R-:W3:Y:S04]  /*3470*/  LDG.E.64 R14, desc[UR8][R10.64+0x8] ;  /* 0x000008080a0e7981 */ /* 0x020ee8000c1e1b00 */
[----:B------:R-:W2:Y:S01]  /*3480*/  LDG.E.64 R12, desc[UR8][R10.64] ;  /* 0x000000080a0c7981 */ /* 0x000ea2000c1e1b00 */
[----:B------:R-:W-:Y:S01]  /*3490*/  IMAD.MOV.U32 R16, RZ, RZ, 0x0 ;  /* 0x00000000ff107424 */ /* 0x000fe200078e00ff */
[----:B------:R-:W-:Y:S01]  /*34a0*/  MOV R17, 0x3fd80000 ;  /* 0x3fd8000000117802 */ /* 0x000fe20000000f00 */
[----:B------:R-:W-:Y:S01]  /*34b0*/  BSSY.RECONVERGENT B3, `(.L_x_142) ;  /* 0x000001a000037945 */ /* 0x000fe20003800200 */
[----:B---3--:R-:W-:-:S02]  /*34c0*/  DADD R4, R4, -R14 ;  /* 0x0000000004047229 */ /* 0x008fc4000000080e */
[----:B--2---:R-:W-:-:S06]  /*34d0*/  DADD R6, R6, -R12 ;  /* 0x0000000006067229 */ /* 0x004fcc000000080c */
        /* <DEDUP_REMOVED lines=21> */
[----:B------:R-:W-:Y:S05]  /*3630*/  CALL.REL.NOINC `($__internal_7_$__cuda_sm20_dsqrt_rn_f64_mediumpath_v1) ;  /* 0x0000003c00fc7944 */ /* 0x000fea0003c00000 */
[----:B------:R-:W-:-:S07]  /*3640*/  IMAD.MOV.U32 R11, RZ, RZ, R9 ;  /* 0x000000ffff0b7224 */ /* 0x000fce00078e0009 */
.L_x_143:
[----:B------:R-:W-:Y:S05]  /*3650*/  BSYNC.RECONVERGENT B3 ;  /* 0x0000000000037941 */ /* 0x000fea0003800200 */
.L_x_142:
[----:B------:R-:W-:Y:S01]  /*3660*/  UMOV UR4, 0x47ae147b ;  /* 0x47ae147b00047882 */ /* 0x000fe20000000000 */
[----:B------:R-:W-:Y:S01]  /*3670*/  UMOV UR5, 0x3f847ae1 ;  /* 0x3f847ae100057882 */ /* 0x000fe20000000000 */
[----:B------:R-:W-:Y:S01]  /*3680*/  MOV R2, R11 ;  /* 0x0000000b00027202 */ /* 0x000fe20000000f00 */
[----:B------:R-:W-:Y:S01]  /*3690*/  DSETP.MAX.AND P0, P1, R10, UR4, PT ;  /* 0x000000040a007e2a */ /* 0x000fe2000b90f000 */
[----:B------:R-:W-:Y:S01]  /*36a0*/  UMOV UR6, UR5 ;  /* 0x0000000500067c82 */ /* 0x000fe20008000000 */
[----:B------:R-:W-:Y:S01]  /*36b0*/  IMAD.MOV.U32 R8, RZ, RZ, 0x1 ;  /* 0x00000001ff087424 */ /* 0x000fe200078e00ff */
[----:B------:R-:W0:Y:S01]  /*36c0*/  LDC.64 R12, c[0x0][0x390] ;  /* 0x0000e400ff0c7b82 */ /* 0x000e220000000a00 */
[----:B------:R-:W-:Y:S02]  /*36d0*/  BSSY.RECONVERGENT B3, `(.L_x_144) ;  /* 0x000001b000037945 */ /* 0x000fe40003800200 */
[----:B------:R-:W-:Y:S01]  /*36e0*/  FSEL R15, R2, UR6, P0 ;  /* 0x00000006020f7c08 */ /* 0x000fe20008000000 */
[----:B------:R-:W-:Y:S01]  /*36f0*/  IMAD.U32 R2, RZ, RZ, UR6 ;  /* 0x00000006ff027e24 */ /* 0x000fe2000f8e00ff */
[----:B------:R-:W-:-:S06]  /*3700*/  SEL R14, R10, UR4, P0 ;  /* 0x000000040a0e7c07 */ /* 0x000fcc0008000000 */
[----:B------:R-:W-:-:S04]  /*3710*/  @P1 LOP3.LUT R15, R2, 0x80000, RZ, 0xfc, !PT ;  /* 0x00080000020f1812 */ /* 0x000fc800078efcff */
[----:B------:R-:W1:Y:S01]  /*3720*/  MUFU.RCP64H R9, R15 ;  /* 0x0000000f00097308 */ /* 0x000e620000001800 */
[----:B0-----:R-:W-:Y:S02]  /*3730*/  DMUL R12, R12, R12 ;  /* 0x0000000c0c0c7228 */ /* 0x001fe40000000000 */
[----:B-1----:R-:W-:-:S08]  /*3740*/  DFMA R10, -R14, R8, 1 ;  /* 0x3ff000000e0a742b */ /* 0x002fd00000000108 */
[----:B------:R-:W-:Y:S01]  /*3750*/  FSETP.GEU.AND P1, PT, |R13|, 6.5827683646048100446e-37, PT ;  /* 0x036000000d00780b */ /* 0x000fe20003f2e200 */
        /* <DEDUP_REMOVED lines=16> */
[----:B------:R-:W-:Y:S01]  /*3860*/  IMAD.MOV.U32 R16, RZ, RZ, R10 ;  /* 0x000000ffff107224 */ /* 0x000fe200078e000a */
[----:B------:R-:W-:-:S07]  /*3870*/  MOV R17, R9 ;  /* 0x0000000900117202 */ /* 0x000fce0000000f00 */
.L_x_145:
[----:B------:R-:W-:Y:S05]  /*3880*/  BSYNC.RECONVERGENT B3 ;  /* 0x0000000000037941 */ /* 0x000fea0003800200 */
.L_x_144:
        /* <DEDUP_REMOVED lines=22> */
.L_x_147:
[----:B------:R-:W-:Y:S05]  /*39f0*/  BSYNC.RECONVERGENT B3 ;  /* 0x0000000000037941 */ /* 0x000fea0003800200 */
.L_x_146:
        /* <DEDUP_REMOVED lines=22> */
[----:B------:R-:W-:-:S07]  /*3b60*/  MOV R11, R9 ;  /* 0x00000009000b7202 */ /* 0x000fce0000000f00 */
.L_x_149:
[----:B------:R-:W-:Y:S05]  /*3b70*/  BSYNC.RECONVERGENT B3 ;  /* 0x0000000000037941 */ /* 0x000fea0003800200 */
.L_x_148:
[----:B------:R-:W-:-:S11]  /*3b80*/  DFMA R20, R10, R16, R20 ;  /* 0x000000100a14722b */ /* 0x000fd60000000014 */
.L_x_141:
[----:B------:R-:W-:Y:S05]  /*3b90*/  BSYNC.RECONVERGENT B1 ;  /* 0x0000000000017941 */ /* 0x000fea0003800200 */
.L_x_140:
[----:B------:R-:W-:-:S07]  /*3ba0*/  VIADD R0, R0, 0x1 ;  /* 0x0000000100007836 */ /* 0x000fce0000000000 */
.L_x_139:
[----:B------:R-:W-:Y:S05]  /*3bb0*/  BSYNC.RECONVERGENT B0 ;  /* 0x0000000000007941 */ /* 0x000fea0003800200 */
.L_x_138:
[----:B------:R-:W0:Y:S01]  /*3bc0*/  LDCU UR7, c[0x0][0x398] ;  /* 0x00007300ff0777ac */ /* 0x000e220008000800 */
[----:B------:R-:W-:Y:S01]  /*3bd0*/  BSSY.RECONVERGENT B1, `(.L_x_150) ;  /* 0x000033b000017945 */ /* 0x000fe20003800200 */
[----:B0-----:R-:W-:-:S13]  /*3be0*/  ISETP.GE.AND P0, PT, R0, UR7, PT ;  /* 0x0000000700007c0c */ /* 0x001fda000bf06270 */
[----:B------:R-:W-:Y:S05]  /*3bf0*/  @P0 BRA `(.L_x_151) ;  /* 0x0000003000e00947 */ /* 0x000fea0003800000 */
[----:B------:R-:W0:Y:S01]  /*3c00*/  LDC.64 R4, c[0x0][0x380] ;  /* 0x0000e000ff047b82 */ /* 0x000e220000000a00 */
[----:B------:R-:W-:-:S07]  /*3c10*/  IMAD.SHL.U32 R7, R3, 0x2, RZ ;  /* 0x0000000203077824 */ /* 0x000fce00078e00ff */
[----:B-----5:R-:W1:Y:S01]  /*3c20*/  LDC.64 R14, c[0x0][0x390] ;  /* 0x0000e400ff0e7b82 */ /* 0x020e620000000a00 */
[----:B0-----:R-:W-:-:S05]  /*3c30*/  IMAD.WIDE R6, R7, 0x8, R4 ;  /* 0x0000000807067825 */ /* 0x001fca00078e0204 */
[----:B------:R0:W5:Y:S04]  /*3c40*/  LDG.E.64 R18, desc[UR8][R6.64] ;  /* 0x0000000806127981 */ /* 0x000168000c1e1b00 */
[----:B------:R0:W5:Y:S01]  /*3c50*/  LDG.E.64 R16, desc[UR8][R6.64+0x8] ;  /* 0x0000080806107981 */ /* 0x000162000c1e1b00 */
[----:B------:R-:W-:Y:S01]  /*3c60*/  VIADD R2, R0, -UR7 ;  /* 0x8000000700027c36 */ /* 0x000fe20008000000 */
[----:B------:R-:W-:Y:S01]  /*3c70*/  BSSY.RECONVERGENT B0, `(.L_x_152) ;  /* 0x00001d3000007945 */ /* 0x000fe20003800200 */
[----:B-1----:R-:W-:-:S03]  /*3c80*/  DMUL R14, R14, R14 ;  /* 0x0000000e0e0e7228 */ /* 0x002fc60000000000 */
[----:B------:R-:W-:Y:S02]  /*3c90*/  ISETP.GT.U32.AND P0, PT, R2, -0x4, PT ;  /* 0xfffffffc0200780c */ /* 0x000fe40003f04070 */
[----:B------:R-:W-:-:S04]  /*3ca0*/  IADD3 R2, PT, PT, -R0, UR7, RZ ;  /* 0x0000000700027c10 */ /* 0x000fc8000fffe1ff */
[----:B------:R-:W-:-:S07]  /*3cb0*/  LOP3.LUT R4, R2, 0x3, RZ, 0xc0, !PT ;  /* 0x0000000302047812 */ /* 0x000fce00078ec0ff */
[----:B0-----:R-:W-:Y:S05]  /*3cc0*/  @P0 BRA `(.L_x_153) ;  /* 0x0000001c00340947 */ /* 0x001fea0003800000 */
[----:B------:R-:W-:Y:S02]  /*3cd0*/  LOP3.LUT R6, R2, 0xfffffffc, RZ, 0xc0, !PT ;  /* 0xfffffffc02067812 */ /* 0x000fe400078ec0ff */
[----:B------:R-:W-:Y:S02]  /*3ce0*/  LEA R5, R0, 0x3, 0x1 ;  /* 0x0000000300057811 */ /* 0x000fe400078e08ff */
[----:B------:R-:W-:-:S07]  /*3cf0*/  IADD3 R6, PT, PT, -R6, RZ, RZ ;  /* 0x000000ff06067210 */ /* 0x000fce0007ffe1ff */
.L_x_186:
[----:B------:R-:W0:Y:S01]  /*3d00*/  LDC.64 R8, c[0x0][0x380] ;  /* 0x0000e000ff087b82 */ /* 0x000e220000000a00 */
[----:B------:R-:W-:-:S04]  /*3d10*/  VIADD R7, R5, 0xfffffffd ;  /* 0xfffffffd05077836 */ /* 0x000fc80000000000 */
[----:B0-----:R-:W-:-:S05]  /*3d20*/  IMAD.WIDE.U32 R8, R7, 0x8, R8 ;  /* 0x0000000807087825 */ /* 0x001fca00078e0008 */
[----:B------:R-:W2:Y:S04]  /*3d30*/  LDG.E.64 R28, desc[UR8][R8.64+0x8] ;  /* 0x00000808081c7981 */ /* 0x000ea8000c1e1b00 */
[----:B------:R-:W3:Y:S01]  /*3d40*/  LDG.E.64 R30, desc[UR8][R8.64] ;  /* 0x00000008081e7981 */ /* 0x000ee2000c1e1b00 */
[----:B------:R-:W-:Y:S01]  /*3d50*/  IMAD.MOV.U32 R24, RZ, RZ, 0x0 ;  /* 0x00000000ff187424 */ /* 0x000fe200078e00ff */
[----:B------:R-:W-:Y:S01]  /*3d60*/  MOV R25, 0x3fd80000 ;  /* 0x3fd8000000197802 */ /* 0x000fe20000000f00 */
[----:B------:R-:W-:Y:S01]  /*3d70*/  VIADD R6, R6, 0x4 ;  /* 0x0000000406067836 */ /* 0x000fe20000000000 */
[----:B------:R-:W-:Y:S04]  /*3d80*/  BSSY.RECONVERGENT B3, `(.L_x_154) ;  /* 0x0000018000037945 */ /* 0x000fe80003800200 */
[----:B------:R-:W-:Y:S01]  /*3d90*/  ISETP.NE.AND P1, PT, R6, RZ, PT ;  /* 0x000000ff0600720c */ /* 0x000fe20003f25270 */
[----:B--2--5:R-:W-:-:S02]  /*3da0*/  DADD R28, R16, -R28 ;  /* 0x00000000101c7229 */ /* 0x024fc4000000081c */
        /* <DEDUP_REMOVED lines=17> */
[----:B------:R-:W-:Y:S02]  /*3ec0*/  MOV R10, R34 ;  /* 0x00000022000a7202 */ /* 0x000fe40000000f00 */
[----:B------:R-:W-:-:S07]  /*3ed0*/  MOV R8, 0x3ef0 ;  /* 0x00003ef000087802 */ /* 0x000fce0000000f00 */
[----:B------:R-:W-:Y:S05]  /*3ee0*/  CALL.REL.NOINC `($__internal_7_$__cuda_sm20_dsqrt_rn_f64_mediumpath_v1) ;  /* 0x0000003400d07944 */ /* 0x000fea0003c00000 */
[----:B------:R-:W-:-:S07]  /*3ef0*/  IMAD.MOV.U32 R8, RZ, RZ, R10 ;  /* 0x000000ffff087224 */ /* 0x000fce00078e000a */
.L_x_155:
[----:B------:R-:W-:Y:S05]  /*3f00*/  BSYNC.RECONVERGENT B3 ;  /* 0x0000000000037941 */ /* 0x000fea0003800200 */
.L_x_154:
        /* <DEDUP_REMOVED lines=9> */
[----:B------:R-:W-:-:S05]  /*3fa0*/  HFMA2 R8, -RZ, RZ, 0, 5.9604644775390625e-08 ;  /* 0x00000001ff087431 */ /* 0x000fca00000001ff */
        /* <DEDUP_REMOVED lines=22> */
.L_x_157:
[----:B------:R-:W-:Y:S05]  /*4110*/  BSYNC.RECONVERGENT B3 ;  /* 0x0000000000037941 */ /* 0x000fea0003800200 */
.L_x_156:
        /* <DEDUP_REMOVED lines=22> */
.L_x_159:
[----:B------:R-:W-:Y:S05]  /*4280*/  BSYNC.RECONVERGENT B3 ;  /* 0x0000000000037941 */ /* 0x000fea0003800200 */
.L_x_158:
        /* <DEDUP_REMOVED lines=23> */
.L_x_161:
[----:B------:R-:W-:Y:S05]  /*4400*/  BSYNC.RECONVERGENT B3 ;  /* 0x0000000000037941 */ /* 0x000fea0003800200 */
.L_x_160:
[----:B------:R-:W0:Y:S01]  /*4410*/  LDC.64 R10, c[0x0][0x380] ;  /* 0x0000e000ff0a7b82 */ /* 0x000e220000000a00 */
[C---:B------:R-:W-:Y:S02]  /*4420*/  VIADD R7, R5.reuse, 0xffffffff ;  /* 0xffffffff05077836 */ /* 0x040fe40000000000 */
[----:B0-----:R-:W-:-:S04]  /*4430*/  IMAD.WIDE.U32 R24, R5, 0x8, R10 ;  /* 0x0000000805187825 */ /* 0x001fc800078e000a */
[----:B------:R-:W-:Y:S02]  /*4440*/  IMAD.WIDE.U32 R10, R7, 0x8, R10 ;  /* 0x00000008070a7825 */ /* 0x000fe400078e000a */
[----:B------:R-:W2:Y:S04]  /*4450*/  LDG.E.64 R24, desc[UR8][R24.64] ;  /* 0x0000000818187981 */ /* 0x000ea8000c1e1b00 */
[----:B------:R-:W3:Y:S01]  /*4460*/  LDG.E.64 R10, desc[UR8][R10.64] ;  /* 0x000000080a0a7981 */ /* 0x000ee2000c1e1b00 */
[----:B------:R-:W-:Y:S01]  /*4470*/  IMAD.MOV.U32 R34, RZ, RZ, 0x0 ;  /* 0x00000000ff227424 */ /* 0x000fe200078e00ff */
[----:B------:R-:W-:Y:S01]  /*4480*/  DFMA R20, R8, R40, R20 ;  /* 0x000000280814722b */ /* 0x000fe20000000014 */
[----:B------:R-:W-:Y:S01]  /*4490*/  IMAD.MOV.U32 R35, RZ, RZ, 0x3fd80000 ;  /* 0x3fd80000ff237424 */ /* 0x000fe200078e00ff */
[----:B------:R-:W-:Y:S01]  /*44a0*/  BSSY.RECONVERGENT B3, `(.L_x_162) ;  /* 0x0000018000037945 */ /* 0x000fe20003800200 */
[----:B------:R-:W-:Y:S01]  /*44b0*/  VIADD R7, R5, 0x4 ;  /* 0x0000000405077836 */ /* 0x000fe20000000000 */
[----:B--2---:R-:W-:-:S02]  /*44c0*/  DADD R28, R16, -R24 ;  /* 0x00000000101c7229 */ /* 0x004fc40000000818 */
        /* <DEDUP_REMOVED lines=21> */
.L_x_163:
[----:B------:R-:W-:Y:S05]  /*4620*/  BSYNC.RECONVERGENT B3 ;  /* 0x0000000000037941 */ /* 0x000fea0003800200 */
.L_x_162:
[----:B------:R-:W-:Y:S01]  /*4630*/  UMOV UR4, 0x47ae147b ;  /* 0x47ae147b00047882 */ /* 0x000fe20000000000 */
[----:B------:R-:W-:Y:S01]  /*4640*/  UMOV UR5, 0x3f847ae1 ;  /* 0x3f847ae100057882 */ /* 0x000fe20000000000 */
[----:B------:R-:W-:Y:S01]  /*4650*/  MOV R10, R9 ;  /* 0x00000009000a7202 */ /* 0x000fe20000000f00 */
        /* <DEDUP_REMOVED lines=29> */
.L_x_165:
[----:B------:R-:W-:Y:S05]  /*4830*/  BSYNC.RECONVERGENT B3 ;  /* 0x0000000000037941 */ /* 0x000fea0003800200 */
.L_x_164:
        /* <DEDUP_REMOVED lines=22> */
.L_x_167:
[----:B------:R-:W-:Y:S05]  /*49a0*/  BSYNC.RECONVERGENT B3 ;  /* 0x0000000000037941 */ /* 0x000fea0003800200 */
.L_x_166:
        /* <DEDUP_REMOVED lines=23> */
.L_x_169:
[----:B------:R-:W-:Y:S05]  /*4b20*/  BSYNC.RECONVERGENT B3 ;  /* 0x0000000000037941 */ /* 0x000fea0003800200 */
.L_x_168:
[----:B------:R-:W0:Y:S01]  /*4b30*/  LDC.64 R10, c[0x0][0x380] ;  /* 0x0000e000ff0a7b82 */ /* 0x000e220000000a00 */
[C---:B------:R-:W-:Y:S02]  /*4b40*/  VIADD R25, R5.reuse, 0x2 ;  /* 0x0000000205197836 */ /* 0x040fe40000000000 */
[----:B------:R-:W-:Y:S02]  /*4b50*/  VIADD R13, R5, 0x1 ;  /* 0x00000001050d7836 */ /* 0x000fe40000000000 */
[----:B0-----:R-:W-:-:S04]  /*4b60*/  IMAD.WIDE.U32 R24, R25, 0x8, R10 ;  /* 0x0000000819187825 */ /* 0x001fc800078e000a */
[----:B------:R-:W-:Y:S02]  /*4b70*/  IMAD.WIDE.U32 R10, R13, 0x8, R10 ;  /* 0x000000080d0a7825 */ /* 0x000fe400078e000a */
[----:B------:R-:W2:Y:S04]  /*4b80*/  LDG.E.64 R24, desc[UR8][R24.64] ;  /* 0x0000000818187981 */ /* 0x000ea8000c1e1b00 */
[----:B------:R-:W3:Y:S01]  /*4b90*/  LDG.E.64 R10, desc[UR8][R10.64] ;  /* 0x000000080a0a7981 */ /* 0x000ee2000c1e1b00 */
[----:B------:R-:W-:Y:S01]  /*4ba0*/  MOV R34, 0x0 ;  /* 0x0000000000227802 */ /* 0x000fe20000000f00 */
[----:B------:R-:W-:Y:S01]  /*4bb0*/  IMAD.MOV.U32 R35, RZ, RZ, 0x3fd80000 ;  /* 0x3fd80000ff237424 */ /* 0x000fe200078e00ff */
[----:B------:R-:W-:Y:S01]  /*4bc0*/  DFMA R20, R8, R40, R20 ;  /* 0x000000280814722b */ /* 0x000fe20000000014 */
[----:B------:R-:W-:Y:S01]  /*4bd0*/  BSSY.RECONVERGENT B3, `(.L_x_170) ;  /* 0x0000017000037945 */ /* 0x000fe20003800200 */
        /* <DEDUP_REMOVED lines=22> */
.L_x_171:
[----:B------:R-:W-:Y:S05]  /*4d40*/  BSYNC.RECONVERGENT B3 ;  /* 0x0000000000037941 */ /* 0x000fea0003800200 */
.L_x_170:
        /* <DEDUP_REMOVED lines=32> */
.L_x_173:
[----:B------:R-:W-:Y:S05]  /*4f50*/  BSYNC.RECONVERGENT B3 ;  /* 0x0000000000037941 */ /* 0x000fea0003800200 */
.L_x_172:
        /* <DEDUP_REMOVED lines=21> */
[----:B------:R-:W-:-:S07]  /*50b0*/  MOV R11, R9 ;  /* 0x00000009000b7202 */ /* 0x000fce0000000f00 */
.L_x_175:
[----:B------:R-:W-:Y:S05]  /*50c0*/  BSYNC.RECONVERGENT B3 ;  /* 0x0000000000037941 */ /* 0x000fea0003800200 */
.L_x_174:
        /* <DEDUP_REMOVED lines=23> */
.L_x_177:
[----:B------:R-:W-:Y:S05]  /*5240*/  BSYNC.RECONVERGENT B3 ;  /* 0x0000000000037941 */ /* 0x000fea0003800200 */
.L_x_176:
[----:B------:R-:W0:Y:S02]  /*5250*/  LDC.64 R10, c[0x0][0x380] ;  /* 0x0000e000ff0a7b82 */ /* 0x000e240000000a00 */
[----:B0-----:R-:W-:-:S04]  /*5260*/  IMAD.WIDE.U32 R24, R7, 0x8, R10 ;  /* 0x0000000807187825 */ /* 0x001fc800078e000a */
[----:B------:R-:W-:Y:S02]  /*5270*/  VIADD R7, R5, 0x3 ;  /* 0x0000000305077836 */ /* 0x000fe40000000000 */
[----:B------:R-:W2:Y:S02]  /*5280*/  LDG.E.64 R24, desc[UR8][R24.64] ;  /* 0x0000000818187981 */ /* 0x000ea4000c1e1b00 */
[----:B------:R-:W-:-:S06]  /*5290*/  IMAD.WIDE.U32 R10, R7, 0x8, R10 ;  /* 0x00000008070a7825 */ /* 0x000fcc00078e000a */
[----:B------:R-:W3:Y:S01]  /*52a0*/  LDG.E.64 R10, desc[UR8][R10.64] ;  /* 0x000000080a0a7981 */ /* 0x000ee2000c1e1b00 */
[----:B------:R-:W-:Y:S01]  /*52b0*/  MOV R34, 0x0 ;  /* 0x0000000000227802 */ /* 0x000fe20000000f00 */
[----:B------:R-:W-:Y:S01]  /*52c0*/  IMAD.MOV.U32 R35, RZ, RZ, 0x3fd80000 ;  /* 0x3fd80000ff237424 */ /* 0x000fe200078e00ff */
        /* <DEDUP_REMOVED lines=24> */
.L_x_179:
[----:B------:R-:W-:Y:S05]  /*5450*/  BSYNC.RECONVERGENT B3 ;  /* 0x0000000000037941 */ /* 0x000fea0003800200 */
.L_x_178:
        /* <DEDUP_REMOVED lines=26> */
[----:B------:R-:W-:Y:S01]  /*5600*/  MOV R27, R41 ;  /* 0x00000029001b7202 */ /* 0x000fe20000000f00 */
[----:B------:R-:W-:Y:S01]  /*5610*/  IMAD.MOV.U32 R26, RZ, RZ, R40 ;  /* 0x000000ffff1a7224 */ /* 0x000fe200078e0028 */
[----:B------:R-:W-:-:S07]  /*5620*/  MOV R8, 0x5640 ;  /* 0x0000564000087802 */ /* 0x000fce0000000f00 */
[----:B------:R-:W-:Y:S05]  /*5630*/  CALL.REL.NOINC `($__internal_6_$__cuda_sm20_div_rn_f64_full) ;  /* 0x00000018006c7944 */ /* 0x000fea0003c00000 */
[----:B------:R-:W-:Y:S02]  /*5640*/  IMAD.MOV.U32 R44, RZ, RZ, R10 ;  /* 0x000000ffff2c7224 */ /* 0x000fe400078e000a */
[----:B------:R-:W-:-:S07]  /*5650*/  IMAD.MOV.U32 R45, RZ, RZ, R9 ;  /* 0x000000ffff2d7224 */ /* 0x000fce00078e0009 */
.L_x_181:
[----:B------:R-:W-:Y:S05]  /*5660*/  BSYNC.RECONVERGENT B3 ;  /* 0x0000000000037941 */ /* 0x000fea0003800200 */
.L_x_180:
        /* <DEDUP_REMOVED lines=22> */
.L_x_183:
[----:B------:R-:W-:Y:S05]  /*57d0*/  BSYNC.RECONVERGENT B3 ;  /* 0x0000000000037941 */ /* 0x000fea0003800200 */
.L_x_182:
        /* <DEDUP_REMOVED lines=23> */
.L_x_185:
[----:B------:R-:W-:Y:S05]  /*5950*/  BSYNC.RECONVERGENT B3 ;  /* 0x0000000000037941 */ /* 0x000fea0003800200 */
.L_x_184:
[----:B------:R-:W-:Y:S01]  /*5960*/  DFMA R20, R10, R44, R20 ;  /* 0x0000002c0a14722b */ /* 0x000fe20000000014 */
[----:B------:R-:W-:Y:S01]  /*5970*/  IADD3 R0, PT, PT, R0, 0x4, RZ ;  /* 0x0000000400007810 */ /* 0x000fe20007ffe0ff */
[----:B------:R-:W-:Y:S01]  /*5980*/  VIADD R5, R5, 0x8 ;  /* 0x0000000805057836 */ /* 0x000fe20000000000 */
[----:B------:R-:W-:Y:S08]  /*5990*/  @P1 BRA `(.L_x_186) ;  /* 0xffffffe000d81947 */ /* 0x000ff0000383ffff */
.L_x_153:
[----:B------:R-:W-:Y:S05]  /*59a0*/  BSYNC.RECONVERGENT B0 ;  /* 0x0000000000007941 */ /* 0x000fea0003800200 */
.L_x_152:
[----:B------:R-:W-:-:S13]  /*59b0*/  ISETP.NE.AND P0, PT, R4, RZ, PT ;  /* 0x000000ff0400720c */ /* 0x000fda0003f05270 */
        /* <DEDUP_REMOVED lines=10> */
[----:B------:R-:W-:Y:S01]  /*5a60*/  BSSY.RECONVERGENT B3, `(.L_x_189) ;  /* 0x000001a000037945 */ /* 0x000fe20003800200 */
[----:B------:R-:W-:Y:S01]  /*5a70*/  IMAD.MOV.U32 R25, RZ, RZ, 0x3fd80000 ;  /* 0x3fd80000ff197424 */ /* 0x000fe200078e00ff */
[----:B--2--5:R-:W-:Y:S02]  /*5a80*/  DADD R6, R16, -R6 ;  /* 0x0000000010067229 */ /* 0x024fe40000000806 */
        /* <DEDUP_REMOVED lines=20> */
[----:B------:R-:W-:-:S07]  /*5bd0*/  MOV R8, 0x5bf0 ;  /* 0x00005bf000087802 */ /* 0x000fce0000000f00 */
[----:B------:R-:W-:Y:S05]  /*5be0*/  CALL.REL.NOINC `($__internal_7_$__cuda_sm20_dsqrt_rn_f64_mediumpath_v1) ;  /* 0x0000001800907944 */ /* 0x000fea0003c00000 */
[----:B------:R-:W-:-:S07]  /*5bf0*/  IMAD.MOV.U32 R8, RZ, RZ, R10 ;  /* 0x000000ffff087224 */ /* 0x000fce00078e000a */
.L_x_190:
[----:B------:R-:W-:Y:S05]  /*5c00*/  BSYNC.RECONVERGENT B3 ;  /* 0x0000000000037941 */ /* 0x000fea0003800200 */
.L_x_189:
        /* <DEDUP_REMOVED lines=32> */
.L_x_192:
[----:B------:R-:W-:Y:S05]  /*5e10*/  BSYNC.RECONVERGENT B3 ;  /* 0x0000000000037941 */ /* 0x000fea0003800200 */
.L_x_191:
        /* <DEDUP_REMOVED lines=22> */
.L_x_194:
[----:B------:R-:W-:Y:S05]  /*5f80*/  BSYNC.RECONVERGENT B3 ;  /* 0x0000000000037941 */ /* 0x000fea0003800200 */
.L_x_193:
        /* <DEDUP_REMOVED lines=23> */
.L_x_196:
[----:B------:R-:W-:Y:S05]  /*6100*/  BSYNC.RECONVERGENT B3 ;  /* 0x0000000000037941 */ /* 0x000fea0003800200 */
.L_x_195:
[----:B------:R-:W0:Y:S01]  /*6110*/  LDC.64 R10, c[0x0][0x380] ;  /* 0x0000e000ff0a7b82 */ /* 0x000e220000000a00 */
[----:B------:R-:W-:-:S05]  /*6120*/  IADD3 R5, PT, PT, R4, 0x2, RZ ;  /* 0x0000000204057810 */ /* 0x000fca0007ffe0ff */
[----:B0-----:R-:W-:-:S05]  /*6130*/  IMAD.WIDE.U32 R10, R5, 0x8, R10 ;  /* 0x00000008050a7825 */ /* 0x001fca00078e000a */
        /* <DEDUP_REMOVED lines=28> */
.L_x_198:
[----:B------:R-:W-:Y:S05]  /*6300*/  BSYNC.RECONVERGENT B3 ;  /* 0x0000000000037941 */ /* 0x000fea0003800200 */
.L_x_197:
        /* <DEDUP_REMOVED lines=30> */
[----:B------:R-:W-:Y:S01]  /*64f0*/  MOV R40, R10 ;  /* 0x0000000a00287202 */ /* 0x000fe20000000f00 */
[----:B------:R-:W-:-:S07]  /*6500*/  IMAD.MOV.U32 R41, RZ, RZ, R9 ;  /* 0x000000ffff297224 */ /* 0x000fce00078e0009 */
.L_x_200:
[----:B------:R-:W-:Y:S05]  /*6510*/  BSYNC.RECONVERGENT B3 ;  /* 0x0000000000037941 */ /* 0x000fea0003800200 */
.L_x_199:
        /* <DEDUP_REMOVED lines=21> */
[----:B------:R-:W-:-:S07]  /*6670*/  IMAD.MOV.U32 R8, RZ, RZ, R10 ;  /* 0x000000ffff087224 */ /* 0x000fce00078e000a */
.L_x_202:
[----:B------:R-:W-:Y:S05]  /*6680*/  BSYNC.RECONVERGENT B3 ;  /* 0x0000000000037941 */ /* 0x000fea0003800200 */
.L_x_201:
        /* <DEDUP_REMOVED lines=23> */
.L_x_204:
[----:B------:R-:W-:Y:S05]  /*6800*/  BSYNC.RECONVERGENT B3 ;  /* 0x0000000000037941 */ /* 0x000fea0003800200 */
.L_x_203:
[----:B------:R-:W-:Y:S01]  /*6810*/  DFMA R20, R10, R40, R20 ;  /* 0x000000280a14722b */ /* 0x000fe20000000014 */
[----:B------:R-:W-:-:S10]  /*6820*/  IMAD.IADD R0, R5, 0x1, -R0 ;  /* 0x0000000105007824 */ /* 0x000fd400078e0a00 */
.L_x_188:
[----:B------:R-:W-:Y:S05]  /*6830*/  BSYNC.RECONVERGENT B0 ;  /* 0x0000000000007941 */ /* 0x000fea0003800200 */
.L_x_187:
[----:B------:R-:W-:-:S04]  /*6840*/  LOP3.LUT R2, R2, 0x1, RZ, 0xc0, !PT ;  /* 0x0000000102027812 */ /* 0x000fc800078ec0ff */
[----:B------:R-:W-:-:S13]  /*6850*/  ISETP.NE.U32.AND P0, PT, R2, 0x1, PT ;  /* 0x000000010200780c */ /* 0x000fda0003f05070 */
[----:B------:R-:W-:Y:S05]  /*6860*/  @P0 BRA `(.L_x_151) ;  /* 0x0000000400c40947 */ /* 0x000fea0003800000 */
[----:B------:R-:W0:Y:S01]  /*6870*/  LDC.64 R4, c[0x0][0x380] ;  /* 0x0000e000ff047b82 */ /* 0x000e220000000a00 */
[----:B------:R-:W-:-:S05]  /*6880*/  SHF.L.U32 R7, R0, 0x1, RZ ;  /* 0x0000000100077819 */ /* 0x000fca00000006ff */
[----:B0-----:R-:W-:-:S05]  /*6890*/  IMAD.WIDE.U32 R4, R7, 0x8, R4 ;  /* 0x0000000807047825 */ /* 0x001fca00078e0004 */
[----:B------:R-:W2:Y:S04]  /*68a0*/  LDG.E.64 R8, desc[UR8][R4.64+0x8] ;  /* 0x0000080804087981 */ /* 0x000ea8000c1e1b00 */
[----:B------:R-:W3:Y:S01]  /*68b0*/  LDG.E.64 R6, desc[UR8][R4.64] ;  /* 0x0000000804067981 */ /* 0x000ee2000c1e1b00 */
[----:B------:R-:W-:Y:S01]  /*68c0*/  BSSY.RECONVERGENT B0, `(.L_x_205) ;  /* 0x000001a000007945 */ /* 0x000fe20003800200 */
[----:B--2--5:R-:W-:Y:S01]  /*68d0*/  DADD R16, R16, -R8 ;  /* 0x0000000010107229 */ /* 0x024fe20000000808 */
[----:B------:R-:W-:Y:S01]  /*68e0*/  IMAD.MOV.U32 R8, RZ, RZ, 0x0 ;  /* 0x00000000ff087424 */ /* 0x000fe200078e00ff */
[----:B------:R-:W-:Y:S01]  /*68f0*/  MOV R9, 0x3fd80000 ;  /* 0x3fd8000000097802 */ /* 0x000fe20000000f00 */
        /* <DEDUP_REMOVED lines=22> */
.L_x_206:
[----:B------:R-:W-:Y:S05]  /*6a60*/  BSYNC.RECONVERGENT B0 ;  /* 0x0000000000007941 */ /* 0x000fea0003800200 */
.L_x_205:
[----:B------:R-:W-:Y:S01]  /*6a70*/  UMOV UR4, 0x47ae147b ;  /* 0x47ae147b00047882 */ /* 0x000fe20000000000 */
[----:B------:R-:W-:Y:S01]  /*6a80*/  UMOV UR5, 0x3f847ae1 ;  /* 0x3f847ae100057882 */ /* 0x000fe20000000000 */
[----:B------:R-:W-:Y:S01]  /*6a90*/  MOV R0, R11 ;  /* 0x0000000b00007202 */ /* 0x000fe20000000f00 */
[----:B------:R-:W-:Y:S01]  /*6aa0*/  DSETP.MAX.AND P0, P1, R10, UR4, PT ;  /* 0x000000040a007e2a */ /* 0x000fe2000b90f000 */
[----:B------:R-:W-:Y:S01]  /*6ab0*/  UMOV UR6, UR5 ;  /* 0x0000000500067c82 */ /* 0x000fe20008000000 */
[----:B------:R-:W-:Y:S01]  /*6ac0*/  IMAD.MOV.U32 R6, RZ, RZ, 0x1 ;  /* 0x00000001ff067424 */ /* 0x000fe200078e00ff */
[----:B------:R-:W-:Y:S03]  /*6ad0*/  BSSY.RECONVERGENT B0, `(.L_x_207) ;  /* 0x000001a000007945 */ /* 0x000fe60003800200 */
[----:B------:R-:W-:Y:S01]  /*6ae0*/  FSEL R5, R0, UR6, P0 ;  /* 0x0000000600057c08 */ /* 0x000fe20008000000 */
[----:B------:R-:W-:Y:S01]  /*6af0*/  IMAD.U32 R0, RZ, RZ, UR6 ;  /* 0x00000006ff007e24 */ /* 0x000fe2000f8e00ff */
[----:B------:R-:W-:-:S06]  /*6b00*/  SEL R4, R10, UR4, P0 ;  /* 0x000000040a047c07 */ /* 0x000fcc0008000000 */
        /* <DEDUP_REMOVED lines=22> */
.L_x_208:
[----:B------:R-:W-:Y:S05]  /*6c70*/  BSYNC.RECONVERGENT B0 ;  /* 0x0000000000007941 */ /* 0x000fea0003800200 */
.L_x_207:
        /* <DEDUP_REMOVED lines=22> */
.L_x_210:
[----:B------:R-:W-:Y:S05]  /*6de0*/  BSYNC.RECONVERGENT B0 ;  /* 0x0000000000007941 */ /* 0x000fea0003800200 */
.L_x_209:
        /* <DEDUP_REMOVED lines=23> */
.L_x_212:
[----:B------:R-:W-:Y:S05]  /*6f60*/  BSYNC.RECONVERGENT B0 ;  /* 0x0000000000007941 */ /* 0x000fea0003800200 */
.L_x_211:
[----:B------:R-:W-:-:S11]  /*6f70*/  DFMA R20, R10, R6, R20 ;  /* 0x000000060a14722b */ /* 0x000fd60000000014 */
.L_x_151:
[----:B------:R-:W-:Y:S05]  /*6f80*/  BSYNC.RECONVERGENT B1 ;  /* 0x0000000000017941 */ /* 0x000fea0003800200 */
.L_x_150:
[----:B------:R-:W0:Y:S01]  /*6f90*/  LDC.64 R4, c[0x0][0x388] ;  /* 0x0000e200ff047b82 */ /* 0x000e220000000a00 */
[----:B------:R-:W-:-:S05]  /*6fa0*/  SHF.L.U32 R3, R3, 0x1, RZ ;  /* 0x0000000103037819 */ /* 0x000fca00000006ff */
[----:B0-----:R-:W-:-:S05]  /*6fb0*/  IMAD.WIDE R2, R3, 0x8, R4 ;  /* 0x0000000803027825 */ /* 0x001fca00078e0204 */
[----:B------:R-:W-:Y:S04]  /*6fc0*/  STG.E.64 desc[UR8][R2.64], R22 ;  /* 0x0000001602007986 */ /* 0x000fe8000c101b08 */
[----:B------:R-:W-:Y:S01]  /*6fd0*/  STG.E.64 desc[UR8][R2.64+0x8], R20 ;  /* 0x0000081402007986 */ /* 0x000fe2000c101b08 */
[----:B------:R-:W-:Y:S05]  /*6fe0*/  EXIT ;  /* 0x000000000000794d */ /* 0x000fea0003800000 */
        .weak           $__internal_6_$__cuda_sm20_div_rn_f64_full
        .type           $__internal_6_$__cuda_sm20_div_rn_f64_full,@function
        .size           $__internal_6_$__cuda_sm20_div_rn_f64_full,($__internal_7_$__cuda_sm20_dsqrt_rn_f64_mediumpath_v1 - $__internal_6_$__cuda_sm20_div_rn_f64_full)
$__internal_6_$__cuda_sm20_div_rn_f64_full:
[C---:B------:R-:W-:Y:S01]  /*6ff0*/  FSETP.GEU.AND P0, PT, |R27|.reuse, 1.469367938527859385e-39, PT ;  /* 0x001000001b00780b */ /* 0x040fe20003f0e200 */
[----:B------:R-:W-:Y:S01]  /*7000*/  IMAD.MOV.U32 R32, RZ, RZ, 0x1 ;  /* 0x00000001ff207424 */ /* 0x000fe200078e00ff */
[----:B------:R-:W-:Y:S01]  /*7010*/  LOP3.LUT R24, R27, 0x800fffff, RZ, 0xc0, !PT ;  /* 0x800fffff1b187812 */ /* 0x000fe200078ec0ff */
[----:B------:R-:W-:Y:S01]  /*7020*/  IMAD.MOV.U32 R36, RZ, RZ, R10 ;  /* 0x000000ffff247224 */ /* 0x000fe200078e000a */
[----:B------:R-:W-:Y:S01]  /*7030*/  MOV R37, R11 ;  /* 0x0000000b00257202 */ /* 0x000fe20000000f00 */
[----:B------:R-:W-:Y:S01]  /*7040*/  BSSY.RECONVERGENT B2, `(.L_x_213) ;  /* 0x0000059000027945 */ /* 0x000fe20003800200 */
[----:B------:R-:W-:Y:S01]  /*7050*/  LOP3.LUT R25, R24, 0x3ff00000, RZ, 0xfc, !PT ;  /* 0x3ff0000018197812 */ /* 0x000fe200078efcff */
[----:B------:R-:W-:Y:S01]  /*7060*/  IMAD.MOV.U32 R24, RZ, RZ, R26 ;  /* 0x000000ffff187224 */ /* 0x000fe200078e001a */
[C---:B------:R-:W-:Y:S02]  /*7070*/  FSETP.GEU.AND P3, PT, |R37|.reuse, 1.469367938527859385e-39, PT ;  /* 0x001000002500780b */ /* 0x040fe40003f6e200 */
[----:B------:R-:W-:-:S02]  /*7080*/  LOP3.LUT R9, R37, 0x7ff00000, RZ, 0xc0, !PT ;  /* 0x7ff0000025097812 */ /* 0x000fc400078ec0ff */
[----:B------:R-:W-:Y:S01]  /*7090*/  LOP3.LUT R12, R27, 0x7ff00000, RZ, 0xc0, !PT ;  /* 0x7ff000001b0c7812 */ /* 0x000fe200078ec0ff */
[----:B------:R-:W-:Y:S01]  /*70a0*/  @!P0 DMUL R24, R26, 8.98846567431157953865e+307 ;  /* 0x7fe000001a188828 */ /* 0x000fe20000000000 */
[----:B------:R-:W-:Y:S02]  /*70b0*/  MOV R38, R36 ;  /* 0x0000002400267202 */ /* 0x000fe40000000f00 */
[----:B------:R-:W-:-:S03]  /*70c0*/  ISETP.GE.U32.AND P2, PT, R9, R12, PT ;  /* 0x0000000c0900720c */ /* 0x000fc60003f46070 */
[----:B------:R-:W0:Y:S02]  /*70d0*/  MUFU.RCP64H R33, R25 ;  /* 0x0000001900217308 */ /* 0x000e240000001800 */
[----:B------:R-:W-:Y:S02]  /*70e0*/  @!P3 LOP3.LUT R10, R27, 0x7ff00000, RZ, 0xc0, !PT ;  /* 0x7ff000001b0ab812 */ /* 0x000fe400078ec0ff */
[----:B------:R-:W-:Y:S02]  /*70f0*/  @!P0 LOP3.LUT R12, R25, 0x7ff00000, RZ, 0xc0, !PT ;  /* 0x7ff00000190c8812 */ /* 0x000fe400078ec0ff */
[----:B------:R-:W-:Y:S01]  /*7100*/  @!P3 ISETP.GE.U32.AND P4, PT, R9, R10, PT ;  /* 0x0000000a0900b20c */ /* 0x000fe20003f86070 */
[----:B------:R-:W-:-:S05]  /*7110*/  IMAD.MOV.U32 R10, RZ, RZ, 0x1ca00000 ;  /* 0x1ca00000ff0a7424 */ /* 0x000fca00078e00ff */
[C---:B------:R-:W-:Y:S02]  /*7120*/  @!P3 SEL R13, R10.reuse, 0x63400000, !P4 ;  /* 0x634000000a0db807 */ /* 0x040fe40006000000 */
[----:B------:R-:W-:Y:S02]  /*7130*/  SEL R11, R10, 0x63400000, !P2 ;  /* 0x634000000a0b7807 */ /* 0x000fe40005000000 */
[--C-:B------:R-:W-:Y:S01]  /*7140*/  @!P3 LOP3.LUT R13, R13, 0x80000000, R37.reuse, 0xf8, !PT ;  /* 0x800000000d0db812 */ /* 0x100fe200078ef825 */
[----:B0-----:R-:W-:Y:S01]  /*7150*/  DFMA R34, R32, -R24, 1 ;  /* 0x3ff000002022742b */ /* 0x001fe20000000818 */
[----:B------:R-:W-:Y:S01]  /*7160*/  LOP3.LUT R39, R11, 0x800fffff, R37, 0xf8, !PT ;  /* 0x800fffff0b277812 */ /* 0x000fe200078ef825 */
[----:B------:R-:W-:-:S06]  /*7170*/  IMAD.MOV.U32 R11, RZ, RZ, R9 ;  /* 0x000000ffff0b7224 */ /* 0x000fcc00078e0009 */
[----:B------:R-:W-:-:S08]  /*7180*/  DFMA R34, R34, R34, R34 ;  /* 0x000000222222722b */ /* 0x000fd00000000022 */
[----:B------:R-:W-:Y:S01]  /*7190*/  DFMA R32, R32, R34, R32 ;  /* 0x000000222020722b */ /* 0x000fe20000000020 */
[----:B------:R-:W-:Y:S01]  /*71a0*/  @!P3 LOP3.LUT R35, R13, 0x100000, RZ, 0xfc, !PT ;  /* 0x001000000d23b812 */ /* 0x000fe200078efcff */
[----:B------:R-:W-:-:S06]  /*71b0*/  @!P3 IMAD.MOV.U32 R34, RZ, RZ, RZ ;  /* 0x000000ffff22b224 */ /* 0x000fcc00078e00ff */
[----:B------:R-:W-:Y:S02]  /*71c0*/  DFMA R42, R32, -R24, 1 ;  /* 0x3ff00000202a742b */ /* 0x000fe40000000818 */
[----:B------:R-:W-:-:S06]  /*71d0*/  @!P3 DFMA R38, R38, 2, -R34 ;  /* 0x400000002626b82b */ /* 0x000fcc0000000822 */
[----:B------:R-:W-:-:S04]  /*71e0*/  DFMA R42, R32, R42, R32 ;  /* 0x0000002a202a722b */ /* 0x000fc80000000020 */
[----:B------:R-:W-:-:S04]  /*71f0*/  @!P3 LOP3.LUT R11, R39, 0x7ff00000, RZ, 0xc0, !PT ;  /* 0x7ff00000270bb812 */ /* 0x000fc800078ec0ff */
[----:B------:R-:W-:Y:S01]  /*7200*/  DMUL R32, R42, R38 ;  /* 0x000000262a207228 */ /* 0x000fe20000000000 */
[----:B------:R-:W-:-:S04]  /*7210*/  IADD3 R13, PT, PT, R11, -0x1, RZ ;  /* 0xffffffff0b0d7810 */ /* 0x000fc80007ffe0ff */
[----:B------:R-:W-:-:S03]  /*7220*/  ISETP.GT.U32.AND P0, PT, R13, 0x7feffffe, PT ;  /* 0x7feffffe0d00780c */ /* 0x000fc60003f04070 */
[----:B------:R-:W-:-:S08]  /*7230*/  DFMA R34, R32, -R24, R38 ;  /* 0x800000182022722b */ /* 0x000fd00000000026 */
[----:B------:R-:W-:Y:S01]  /*7240*/  DFMA R34, R42, R34, R32 ;  /* 0x000000222a22722b */ /* 0x000fe20000000020 */
[----:B------:R-:W-:-:S05]  /*7250*/  VIADD R32, R12, 0xffffffff ;  /* 0xffffffff0c207836 */ /* 0x000fca0000000000 */
[----:B------:R-:W-:-:S13]  /*7260*/  ISETP.GT.U32.OR P0, PT, R32, 0x7feffffe, P0 ;  /* 0x7feffffe2000780c */ /* 0x000fda0000704470 */
[----:B------:R-:W-:Y:S05]  /*7270*/  @P0 BRA `(.L_x_214) ;  /* 0x0000000000740947 */ /* 0x000fea0003800000 */
[----:B------:R-:W-:-:S04]  /*7280*/  LOP3.LUT R12, R27, 0x7ff00000, RZ, 0xc0, !PT ;  /* 0x7ff000001b0c7812 */ /* 0x000fc800078ec0ff */
[CC--:B------:R-:W-:Y:S02]  /*7290*/  VIADDMNMX R11, R9.reuse, -R12.reuse, 0xb9600000, !PT ;  /* 0xb9600000090b7446 */ /* 0x0c0fe4000780090c */
[----:B------:R-:W-:Y:S01]  /*72a0*/  ISETP.GE.U32.AND P0, PT, R9, R12, PT ;  /* 0x0000000c0900720c */ /* 0x000fe20003f06070 */
[----:B------:R-:W-:Y:S01]  /*72b0*/  IMAD.MOV.U32 R12, RZ, RZ, RZ ;  /* 0x000000ffff0c7224 */ /* 0x000fe200078e00ff */
[----:B------:R-:W-:Y:S02]  /*72c0*/  VIMNMX R11, PT, PT, R11, 0x46a00000, PT ;  /* 0x46a000000b0b7848 */ /* 0x000fe40003fe0100 */
[----:B------:R-:W-:-:S05]  /*72d0*/  SEL R10, R10, 0x63400000, !P0 ;  /* 0x634000000a0a7807 */ /* 0x000fca0004000000 */
[----:B------:R-:W-:-:S05]  /*72e0*/  IMAD.IADD R10, R11, 0x1, -R10 ;  /* 0x000000010b0a7824 */ /* 0x000fca00078e0a0a */
[----:B------:R-:W-:-:S06]  /*72f0*/  IADD3 R13, PT, PT, R10, 0x7fe00000, RZ ;  /* 0x7fe000000a0d7810 */ /* 0x000fcc0007ffe0ff */
        /* <DEDUP_REMOVED lines=18> */
[----:B------:R-:W-:Y:S01]  /*7420*/  IMAD.MOV.U32 R32, RZ, RZ, R10 ;  /* 0x000000ffff207224 */ /* 0x000fe200078e000a */
[----:B------:R-:W-:Y:S01]  /*7430*/  MOV R33, R11 ;  /* 0x0000000b00217202 */ /* 0x000fe20000000f00 */
[----:B------:R-:W-:Y:S06]  /*7440*/  BRA `(.L_x_215) ;  /* 0x0000000000607947 */ /* 0x000fec0003800000 */
.L_x_214:
[----:B------:R-:W-:-:S14]  /*7450*/  DSETP.NAN.AND P0, PT, R36, R36, PT ;  /* 0x000000242400722a */ /* 0x000fdc0003f08000 */
[----:B------:R-:W-:Y:S05]  /*7460*/  @P0 BRA `(.L_x_216) ;  /* 0x00000000004c0947 */ /* 0x000fea0003800000 */
[----:B------:R-:W-:-:S14]  /*7470*/  DSETP.NAN.AND P0, PT, R26, R26, PT ;  /* 0x0000001a1a00722a */ /* 0x000fdc0003f08000 */
[----:B------:R-:W-:Y:S05]  /*7480*/  @P0 BRA `(.L_x_217) ;  /* 0x0000000000340947 */ /* 0x000fea0003800000 */
[----:B------:R-:W-:Y:S01]  /*7490*/  ISETP.NE.AND P0, PT, R11, R12, PT ;  /* 0x0000000c0b00720c */ /* 0x000fe20003f05270 */
[----:B------:R-:W-:Y:S02]  /*74a0*/  IMAD.MOV.U32 R32, RZ, RZ, 0x0 ;  /* 0x00000000ff207424 */ /* 0x000fe400078e00ff */
[----:B------:R-:W-:-:S10]  /*74b0*/  IMAD.MOV.U32 R33, RZ, RZ, -0x80000 ;  /* 0xfff80000ff217424 */ /* 0x000fd400078e00ff */
[----:B------:R-:W-:Y:S05]  /*74c0*/  @!P0 BRA `(.L_x_215) ;  /* 0x0000000000408947 */ /* 0x000fea0003800000 */
[----:B------:R-:W-:Y:S02]  /*74d0*/  ISETP.NE.AND P0, PT, R11, 0x7ff00000, PT ;  /* 0x7ff000000b00780c */ /* 0x000fe40003f05270 */
[----:B------:R-:W-:Y:S02]  /*74e0*/  LOP3.LUT R27, R37, 0x80000000, R27, 0x48, !PT ;  /* 0x80000000251b7812 */ /* 0x000fe400078e481b */
[----:B------:R-:W-:-:S13]  /*74f0*/  ISETP.EQ.OR P0, PT, R12, RZ, !P0 ;  /* 0x000000ff0c00720c */ /* 0x000fda0004702670 */
[----:B------:R-:W-:Y:S01]  /*7500*/  @P0 LOP3.LUT R9, R27, 0x7ff00000, RZ, 0xfc, !PT ;  /* 0x7ff000001b090812 */ /* 0x000fe200078efcff */
[----:B------:R-:W-:Y:S01]  /*7510*/  @!P0 IMAD.MOV.U32 R33, RZ, RZ, R27 ;  /* 0x000000ffff218224 */ /* 0x000fe200078e001b */
[----:B------:R-:W-:Y:S01]  /*7520*/  @!P0 MOV R32, RZ ;  /* 0x000000ff00208202 */ /* 0x000fe20000000f00 */
[----:B------:R-:W-:Y:S01]  /*7530*/  @P0 IMAD.MOV.U32 R32, RZ, RZ, RZ ;  /* 0x000000ffff200224 */ /* 0x000fe200078e00ff */
[----:B------:R-:W-:Y:S01]  /*7540*/  @P0 MOV R33, R9 ;  /* 0x0000000900210202 */ /* 0x000fe20000000f00 */
[----:B------:R-:W-:Y:S06]  /*7550*/  BRA `(.L_x_215) ;  /* 0x00000000001c7947 */ /* 0x000fec0003800000 */
.L_x_217:
[----:B------:R-:W-:Y:S01]  /*7560*/  LOP3.LUT R9, R27, 0x80000, RZ, 0xfc, !PT ;  /* 0x000800001b097812 */ /* 0x000fe200078efcff */
[----:B------:R-:W-:-:S04]  /*7570*/  IMAD.MOV.U32 R32, RZ, RZ, R26 ;  /* 0x000000ffff207224 */ /* 0x000fc800078e001a */
[----:B------:R-:W-:Y:S01]  /*7580*/  IMAD.MOV.U32 R33, RZ, RZ, R9 ;  /* 0x000000ffff217224 */ /* 0x000fe200078e0009 */
[----:B------:R-:W-:Y:S06]  /*7590*/  BRA `(.L_x_215) ;  /* 0x00000000000c7947 */ /* 0x000fec0003800000 */
.L_x_216:
[----:B------:R-:W-:Y:S02]  /*75a0*/  LOP3.LUT R9, R37, 0x80000, RZ, 0xfc, !PT ;  /* 0x0008000025097812 */ /* 0x000fe400078efcff */
[----:B------:R-:W-:-:S03]  /*75b0*/  MOV R32, R36 ;  /* 0x0000002400207202 */ /* 0x000fc60000000f00 */
[----:B------:R-:W-:-:S07]  /*75c0*/  IMAD.MOV.U32 R33, RZ, RZ, R9 ;  /* 0x000000ffff217224 */ /* 0x000fce00078e0009 */
.L_x_215:
[----:B------:R-:W-:Y:S05]  /*75d0*/  BSYNC.RECONVERGENT B2 ;  /* 0x0000000000027941 */ /* 0x000fea0003800200 */
.L_x_213:
[----:B------:R-:W-:Y:S01]  /*75e0*/  IMAD.MOV.U32 R12, RZ, RZ, R8 ;  /* 0x000000ffff0c7224 */ /* 0x000fe200078e0008 */
[----:B------:R-:W-:Y:S01]  /*75f0*/  MOV R9, R33 ;  /* 0x0000002100097202 */ /* 0x000fe20000000f00 */
[----:B------:R-:W-:Y:S02]  /*7600*/  IMAD.MOV.U32 R13, RZ, RZ, 0x0 ;  /* 0x00000000ff0d7424 */ /* 0x000fe400078e00ff */
[----:B------:R-:W-:Y:S02]  /*7610*/  IMAD.MOV.U32 R10, RZ, RZ, R32 ;  /* 0x000000ffff0a7224 */ /* 0x000fe400078e0020 */
[----:B------:R-:W-:Y:S05]  /*7620*/  RET.REL.NODEC R12 `(_Z24calculateRepulsiveForcesPKdPddi) ;  /* 0xffffff880c747950 */ /* 0x000fea0003c3ffff */
        .weak           $__internal_7_$__cuda_sm20_dsqrt_rn_f64_mediumpath_v1
        .type           $__internal_7_$__cuda_sm20_dsqrt_rn_f64_mediumpath_v1,@function
        .size           $__internal_7_$__cuda_sm20_dsqrt_rn_f64_mediumpath_v1,(.L_x_230 - $__internal_7_$__cuda_sm20_dsqrt_rn_f64_mediumpath_v1)
$__internal_7_$__cuda_sm20_dsqrt_rn_f64_mediumpath_v1:
[----:B------:R-:W-:Y:S01]  /*7630*/  ISETP.GE.U32.AND P0, PT, R32, -0x3400000, PT ;  /* 0xfcc000002000780c */ /* 0x000fe20003f06070 */
[----:B------:R-:W-:-:S12]  /*7640*/  BSSY.RECONVERGENT B2, `(.L_x_218) ;  /* 0x0000023000027945 */ /* 0x000fd80003800200 */
[----:B------:R-:W-:Y:S05]  /*7650*/  @!P0 BRA `(.L_x_219) ;  /* 0x0000000000208947 */ /* 0x000fea0003800000 */
[----:B------:R-:W-:-:S10]  /*7660*/  DFMA.RM R24, R24, R10, R26 ;  /* 0x0000000a1818722b */ /* 0x000fd4000000401a */
[----:B------:R-:W-:-:S04]  /*7670*/  IADD3 R10, P0, PT, R24, 0x1, RZ ;  /* 0x00000001180a7810 */ /* 0x000fc80007f1e0ff */
[----:B------:R-:W-:-:S06]  /*7680*/  IADD3.X R11, PT, PT, RZ, R25, RZ, P0, !PT ;  /* 0x00000019ff0b7210 */ /* 0x000fcc00007fe4ff */
[----:B------:R-:W-:-:S08]  /*7690*/  DFMA.RP R12, -R24, R10, R12 ;  /* 0x0000000a180c722b */ /* 0x000fd0000000810c */
[----:B------:R-:W-:-:S06]  /*76a0*/  DSETP.GT.AND P0, PT, R12, RZ, PT ;  /* 0x000000ff0c00722a */ /* 0x000fcc0003f04000 */
[----:B------:R-:W-:Y:S02]  /*76b0*/  FSEL R10, R10, R24, P0 ;  /* 0x000000180a0a7208 */ /* 0x000fe40000000000 */
[----:B------:R-:W-:Y:S01]  /*76c0*/  FSEL R11, R11, R25, P0 ;  /* 0x000000190b0b7208 */ /* 0x000fe20000000000 */
[----:B------:R-:W-:Y:S06]  /*76d0*/  BRA `(.L_x_220) ;  /* 0x0000000000647947 */ /* 0x000fec0003800000 */
.L_x_219:
        /* <DEDUP_REMOVED lines=24> */
.L_x_221:
[----:B------:R-:W-:-:S11]  /*7860*/  DADD R10, R12, R12 ;  /* 0x000000000c0a7229 */ /* 0x000fd6000000000c */
.L_x_220:
[----:B------:R-:W-:Y:S05]  /*7870*/  BSYNC.RECONVERGENT B2 ;  /* 0x0000000000027941 */ /* 0x000fea0003800200 */
.L_x_218:
[----:B------:R-:W-:Y:S01]  /*7880*/  MOV R12, R8 ;  /* 0x00000008000c7202 */ /* 0x000fe20000000f00 */
[----:B------:R-:W-:Y:S02]  /*7890*/  IMAD.MOV.U32 R13, RZ, RZ, 0x0 ;  /* 0x00000000ff0d7424 */ /* 0x000fe400078e00ff */
[----:B------:R-:W-:Y:S02]  /*78a0*/  IMAD.MOV.U32 R9, RZ, RZ, R11 ;  /* 0x000000ffff097224 */ /* 0x000fe400078e000b */
[----:B------:R-:W-:Y:S05]  /*78b0*/  RET.REL.NODEC R12 `(_Z24calculateRepulsiveForcesPKdPddi) ;  /* 0xffffff840cd07950 */ /* 0x000fea0003c3ffff */
.L_x_222:
        /* <DEDUP_REMOVED lines=12> */
.L_x_230:


//--------------------- .nv.shared.reserved.0     --------------------------
	.section	.nv.shared.reserved.0,"aw",@nobits
	.weak		__nv_reservedSMEM_offset_0_alias
	.size		__nv_reservedSMEM_offset_0_alias, 0, 64
	.other		__nv_reservedSMEM_offset_0_alias,@"STO_CUDA_RESERVED_SHARED STV_DEFAULT"
__nv_reservedSMEM_offset_0_alias:
	.zero		0
	.zero		64


//--------------------- .nv.global                --------------------------
	.section	.nv.global,"aw",@nobits
.nv.global:
	.type		_ZN34_INTERNAL_530bc64c_4_k_cu_e7f5a0a56thrust24THRUST_300001_SM_1000_NS3seqE,@object
	.size		_ZN34_INTERNAL_530bc64c_4_k_cu_e7f5a0a56thrust24THRUST_300001_SM_1000_NS3seqE,(_ZN34_INTERNAL_530bc64c_4_k_cu_e7f5a0a54cuda3std3__48in_placeE - _ZN34_INTERNAL_530bc64c_4_k_cu_e7f5a0a56thrust24THRUST_300001_SM_1000_NS3seqE)
_ZN34_INTERNAL_530bc64c_4_k_cu_e7f5a0a56thrust24THRUST_300001_SM_1000_NS3seqE:
	.zero		1
	.type		_ZN34_INTERNAL_530bc64c_4_k_cu_e7f5a0a54cuda3std3__48in_placeE,@object
	.size		_ZN34_INTERNAL_530bc64c_4_k_cu_e7f5a0a54cuda3std3__48in_placeE,(_ZN34_INTERNAL_530bc64c_4_k_cu_e7f5a0a54cuda3std6ranges3__45__cpo4sizeE - _ZN34_INTERNAL_530bc64c_4_k_cu_e7f5a0a54cuda3std3__48in_placeE)
_ZN34_INTERNAL_530bc64c_4_k_cu_e7f5a0a54cuda3std3__48in_placeE:
	.zero		1
	.type		_ZN34_INTERNAL_530bc64c_4_k_cu_e7f5a0a54cuda3std6ranges3__45__cpo4sizeE,@object
	.size		_ZN34_INTERNAL_530bc64c_4_k_cu_e7f5a0a54cuda3std6ranges3__45__cpo4sizeE,(_ZN34_INTERNAL_530bc64c_4_k_cu_e7f5a0a56thrust24THRUST_300001_SM_1000_NS12placeholders2_3E - _ZN34_INTERNAL_530bc64c_4_k_cu_e7f5a0a54cuda3std6ranges3__45__cpo4sizeE)
_ZN34_INTERNAL_530bc64c_4_k_cu_e7f5a0a54cuda3std6ranges3__45__cpo4sizeE:
	.zero		1
	.type		_ZN34_INTERNAL_530bc64c_4_k_cu_e7f5a0a56thrust24THRUST_300001_SM_1000_NS12placeholders2_3E,@object
	.size		_ZN34_INTERNAL_530bc64c_4_k_cu_e7f5a0a56thrust24THRUST_300001_SM_1000_NS12placeholders2_3E,(_ZN34_INTERNAL_530bc64c_4_k_cu_e7f5a0a54cuda3std3__45__cpo6cbeginE - _ZN34_INTERNAL_530bc64c_4_k_cu_e7f5a0a56thrust24THRUST_300001_SM_1000_NS12placeholders2_3E)
_ZN34_INTERNAL_530bc64c_4_k_cu_e7f5a0a56thrust24THRUST_300001_SM_1000_NS12placeholders2_3E:
	.zero		1
	.type		_ZN34_INTERNAL_530bc64c_4_k_cu_e7f5a0a54cuda3std3__45__cpo6cbeginE,@object
	.size		_ZN34_INTERNAL_530bc64c_4_k_cu_e7f5a0a54cuda3std3__45__cpo6cbeginE,(_ZN34_INTERNAL_530bc64c_4_k_cu_e7f5a0a54cuda3std6ranges3__45__cpo6cbeginE - _ZN34_INTERNAL_530bc64c_4_k_cu_e7f5a0a54cuda3std3__45__cpo6cbeginE)
_ZN34_INTERNAL_530bc64c_4_k_cu_e7f5a0a54cuda3std3__45__cpo6cbeginE:
	.zero		1
	.type		_ZN34_INTERNAL_530bc64c_4_k_cu_e7f5a0a54cuda3std6ranges3__45__cpo6cbeginE,@object
	.size		_ZN34_INTERNAL_530bc64c_4_k_cu_e7f5a0a54cuda3std6ranges3__45__cpo6cbeginE,(_ZN34_INTERNAL_530bc64c_4_k_cu_e7f5a0a56thrust24THRUST_300001_SM_1000_NS12placeholders2_7E - _ZN34_INTERNAL_530bc64c_4_k_cu_e7f5a0a54cuda3std6ranges3__45__cpo6cbeginE)
_ZN34_INTERNAL_530bc64c_4_k_cu_e7f5a0a54cuda3std6ranges3__45__cpo6cbeginE:
	.zero		1
	.type		_ZN34_INTERNAL_530bc64c_4_k_cu_e7f5a0a56thrust24THRUST_300001_SM_1000_NS12placeholders2_7E,@object
	.size		_ZN34_INTERNAL_530bc64c_4_k_cu_e7f5a0a56thrust24THRUST_300001_SM_1000_NS12placeholders2_7E,(_ZN34_INTERNAL_530bc64c_4_k_cu_e7f5a0a54cuda3std3__45__cpo7crbeginE - _ZN34_INTERNAL_530bc64c_4_k_cu_e7f5a0a56thrust24THRUST_300001_SM_1000_NS12placeholders2_7E)
_ZN34_INTERNAL_530bc64c_4_k_cu_e7f5a0a56thrust24THRUST_300001_SM_1000_NS12placeholders2_7E:
	.zero		1
	.type		_ZN34_INTERNAL_530bc64c_4_k_cu_e7f5a0a54cuda3std3__45__cpo7crbeginE,@object
	.size		_ZN34_INTERNAL_530bc64c_4_k_cu_e7f5a0a54cuda3std3__45__cpo7crbeginE,(_ZN34_INTERNAL_530bc64c_4_k_cu_e7f5a0a54cuda3std6ranges3__45__cpo4nextE - _ZN34_INTERNAL_530bc64c_4_k_cu_e7f5a0a54cuda3std3__45__cpo7crbeginE)
_ZN34_INTERNAL_530bc64c_4_k_cu_e7f5a0a54cuda3std3__45__cpo7crbeginE:
	.zero		1
	.type		_ZN34_INTERNAL_530bc64c_4_k_cu_e7f5a0a54cuda3std6ranges3__45__cpo4nextE,@object
	.size		_ZN34_INTERNAL_530bc64c_4_k_cu_e7f5a0a54cuda3std6ranges3__45__cpo4nextE,(_ZN34_INTERNAL_530bc64c_4_k_cu_e7f5a0a54cuda3std6ranges3__45__cpo4swapE - _ZN34_INTERNAL_530bc64c_4_k_cu_e7f5a0a54cuda3std6ranges3__45__cpo4nextE)
_ZN34_INTERNAL_530bc64c_4_k_cu_e7f5a0a54cuda3std6ranges3__45__cpo4nextE:
	.zero		1
	.type		_ZN34_INTERNAL_530bc64c_4_k_cu_e7f5a0a54cuda3std6ranges3__45__cpo4swapE,@object
	.size		_ZN34_INTERNAL_530bc64c_4_k_cu_e7f5a0a54cuda3std6ranges3__45__cpo4swapE,(_ZN34_INTERNAL_530bc64c_4_k_cu_e7f5a0a56thrust24THRUST_300001_SM_1000_NS8cuda_cub10par_nosyncE - _ZN34_INTERNAL_530bc64c_4_k_cu_e7f5a0a54cuda3std6ranges3__45__cpo4swapE)
_ZN34_INTERNAL_530bc64c_4_k_cu_e7f5a0a54cuda3std6ranges3__45__cpo4swapE:
	.zero		1
	.type		_ZN34_INTERNAL_530bc64c_4_k_cu_e7f5a0a56thrust24THRUST_300001_SM_1000_NS8cuda_cub10par_nosyncE,@object
	.size		_ZN34_INTERNAL_530bc64c_4_k_cu_e7f5a0a56thrust24THRUST_300001_SM_1000_NS8cuda_cub10par_nosyncE,(_ZN34_INTERNAL_530bc64c_4_k_cu_e7f5a0a56thrust24THRUST_300001_SM_1000_NS12placeholders2_9E - _ZN34_INTERNAL_530bc64c_4_k_cu_e7f5a0a56thrust24THRUST_300001_SM_1000_NS8cuda_cub10par_nosyncE)
_ZN34_INTERNAL_530bc64c_4_k_cu_e7f5a0a56thrust24THRUST_300001_SM_1000_NS8cuda_cub10par_nosyncE:
	.zero		1
	.type		_ZN34_INTERNAL_530bc64c_4_k_cu_e7f5a0a56thrust24THRUST_300001_SM_1000_NS12placeholders2_9E,@object
	.size		_ZN34_INTERNAL_530bc64c_4_k_cu_e7f5a0a56thrust24THRUST_300001_SM_1000_NS12placeholders2_9E,(_ZN34_INTERNAL_530bc64c_4_k_cu_e7f5a0a54cuda3std3__436_GLOBAL__N__530bc64c_4_k_cu_e7f5a0a56ignoreE - _ZN34_INTERNAL_530bc64c_4_k_cu_e7f5a0a56thrust24THRUST_300001_SM_1000_NS12placeholders2_9E)
_ZN34_INTERNAL_530bc64c_4_k_cu_e7f5a0a56thrust24THRUST_300001_SM_1000_NS12placeholders2_9E:
	.zero		1
	.type		_ZN34_INTERNAL_530bc64c_4_k_cu_e7f5a0a54cuda3std3__436_GLOBAL__N__530bc64c_4_k_cu_e7f5a0a56ignoreE,@object
	.size		_ZN34_INTERNAL_530bc64c_4_k_cu_e7f5a0a54cuda3std3__436_GLOBAL__N__530bc64c_4_k_cu_e7f5a0a56ignoreE,(_ZN34_INTERNAL_530bc64c_4_k_cu_e7f5a0a54cuda3std6ranges3__45__cpo4dataE - _ZN34_INTERNAL_530bc64c_4_k_cu_e7f5a0a54cuda3std3__436_GLOBAL__N__530bc64c_4_k_cu_e7f5a0a56ignoreE)
_ZN34_INTERNAL_530bc64c_4_k_cu_e7f5a0a54cuda3std3__436_GLOBAL__N__530bc64c_4_k_cu_e7f5a0a56ignoreE:
	.zero		1
	.type		_ZN34_INTERNAL_530bc64c_4_k_cu_e7f5a0a54cuda3std6ranges3__45__cpo4dataE,@object
	.size		_ZN34_INTERNAL_530bc64c_4_k_cu_e7f5a0a54cuda3std6ranges3__45__cpo4dataE,(_ZN34_INTERNAL_530bc64c_4_k_cu_e7f5a0a56thrust24THRUST_300001_SM_1000_NS12placeholders2_1E - _ZN34_INTERNAL_530bc64c_4_k_cu_e7f5a0a54cuda3std6ranges3__45__cpo4dataE)
_ZN34_INTERNAL_530bc64c_4_k_cu_e7f5a0a54cuda3std6ranges3__45__cpo4dataE:
	.zero		1
	.type		_ZN34_INTERNAL_530bc64c_4_k_cu_e7f5a0a56thrust24THRUST_300001_SM_1000_NS12placeholders2_1E,@object
	.size		_ZN34_INTERNAL_530bc64c_4_k_cu_e7f5a0a56thrust24THRUST_300001_SM_1000_NS12placeholders2_1E,(_ZN34_INTERNAL_530bc64c_4_k_cu_e7f5a0a54cuda3std3__45__cpo5beginE - _ZN34_INTERNAL_530bc64c_4_k_cu_e7f5a0a56thrust24THRUST_300001_SM_1000_NS12placeholders2_1E)
_ZN34_INTERNAL_530bc64c_4_k_cu_e7f5a0a56thrust24THRUST_300001_SM_1000_NS12placeholders2_1E:
	.zero		1
	.type		_ZN34_INTERNAL_530bc64c_4_k_cu_e7f5a0a54cuda3std3__45__cpo5beginE,@object
	.size		_ZN34_INTERNAL_530bc64c_4_k_cu_e7f5a0a54cuda3std3__45__cpo5beginE,(_ZN34_INTERNAL_530bc64c_4_k_cu_e7f5a0a54cuda3std6ranges3__45__cpo5beginE - _ZN34_INTERNAL_530bc64c_4_k_cu_e7f5a0a54cuda3std3__45__cpo5beginE)
_ZN34_INTERNAL_530bc64c_4_k_cu_e7f5a0a54cuda3std3__45__cpo5beginE:
	.zero		1
	.type		_ZN34_INTERNAL_530bc64c_4_k_cu_e7f5a0a54cuda3std6ranges3__45__cpo5beginE,@object
	.size		_ZN34_INTERNAL_530bc64c_4_k_cu_e7f5a0a54cuda3std6ranges3__45__cpo5beginE,(_ZN34_INTERNAL_530bc64c_4_k_cu_e7f5a0a56thrust24THRUST_300001_SM_1000_NS12placeholders2_5E - _ZN34_INTERNAL_530bc64c_4_k_cu_e7f5a0a54cuda3std6ranges3__45__cpo5beginE)
_ZN34_INTERNAL_530bc64c_4_k_cu_e7f5a0a54cuda3std6ranges3__45__cpo5beginE:
	.zero		1
	.type		_ZN34_INTERNAL_530bc64c_4_k_cu_e7f5a0a56thrust24THRUST_300001_SM_1000_NS12placeholders2_5E,@object
	.size		_ZN34_INTERNAL_530bc64c_4_k_cu_e7f5a0a56thrust24THRUST_300001_SM_1000_NS12placeholders2_5E,(_ZN34_INTERNAL_530bc64c_4_k_cu_e7f5a0a54cuda3std3__45__cpo6rbeginE - _ZN34_INTERNAL_530bc64c_4_k_cu_e7f5a0a56thrust24THRUST_300001_SM_1000_NS12placeholders2_5E)
_ZN34_INTERNAL_530bc64c_4_k_cu_e7f5a0a56thrust24THRUST_300001_SM_1000_NS12placeholders2_5E:
	.zero		1
	.type		_ZN34_INTERNAL_530bc64c_4_k_cu_e7f5a0a54cuda3std3__45__cpo6rbeginE,@object
	.size		_ZN34_INTERNAL_530bc64c_4_k_cu_e7f5a0a54cuda3std3__45__cpo6rbeginE,(_ZN34_INTERNAL_530bc64c_4_k_cu_e7f5a0a54cuda3std6ranges3__45__cpo7advanceE - _ZN34_INTERNAL_530bc64c_4_k_cu_e7f5a0a54cuda3std3__45__cpo6rbeginE)
_ZN34_INTERNAL_530bc64c_4_k_cu_e7f5a0a54cuda3std3__45__cpo6rbeginE:
	.zero		1
	.type		_ZN34_INTERNAL_530bc64c_4_k_cu_e7f5a0a54cuda3std6ranges3__45__cpo7advanceE,@object
	.size		_ZN34_INTERNAL_530bc64c_4_k_cu_e7f5a0a54cuda3std6ranges3__45__cpo7advanceE,(_ZN34_INTERNAL_530bc64c_4_k_cu_e7f5a0a54cuda3std3__47nulloptE - _ZN34_INTERNAL_530bc64c_4_k_cu_e7f5a0a54cuda3std6ranges3__45__cpo7advanceE)
_ZN34_INTERNAL_530bc64c_4_k_cu_e7f5a0a54cuda3std6ranges3__45__cpo7advanceE:
	.zero		1
	.type		_ZN34_INTERNAL_530bc64c_4_k_cu_e7f5a0a54cuda3std3__47nulloptE,@object
	.size		_ZN34_INTERNAL_530bc64c_4_k_cu_e7f5a0a54cuda3std3__47nulloptE,(_ZN34_INTERNAL_530bc64c_4_k_cu_e7f5a0a54cuda3std6ranges3__45__cpo8distanceE - _ZN34_INTERNAL_530bc64c_4_k_cu_e7f5a0a54cuda3std3__47nulloptE)
_ZN34_INTERNAL_530bc64c_4_k_cu_e7f5a0a54cuda3std3__47nulloptE:
	.zero		1
	.type		_ZN34_INTERNAL_530bc64c_4_k_cu_e7f5a0a54cuda3std6ranges3__45__cpo8distanceE,@object
	.size		_ZN34_INTERNAL_530bc64c_4_k_cu_e7f5a0a54cuda3std6ranges3__45__cpo8distanceE,(_ZN34_INTERNAL_530bc64c_4_k_cu_e7f5a0a56thrust24THRUST_300001_SM_1000_NS12placeholders3_10E - _ZN34_INTERNAL_530bc64c_4_k_cu_e7f5a0a54cuda3std6ranges3__45__cpo8distanceE)
_ZN34_INTERNAL_530bc64c_4_k_cu_e7f5a0a54cuda3std6ranges3__45__cpo8distanceE:
	.zero		1
	.type		_ZN34_INTERNAL_530bc64c_4_k_cu_e7f5a0a56thrust24THRUST_300001_SM_1000_NS12placeholders3_10E,@object
	.size		_ZN34_INTERNAL_530bc64c_4_k_cu_e7f5a0a56thrust24THRUST_300001_SM_1000_NS12placeholders3_10E,(_ZN34_INTERNAL_530bc64c_4_k_cu_e7f5a0a54cuda3std3__419piecewise_constructE - _ZN34_INTERNAL_530bc64c_4_k_cu_e7f5a0a56thrust24THRUST_300001_SM_1000_NS12placeholders3_10E)
_ZN34_INTERNAL_530bc64c_4_k_cu_e7f5a0a56thrust24THRUST_300001_SM_1000_NS12placeholders3_10E:
	.zero		1
	.type		_ZN34_INTERNAL_530bc64c_4_k_cu_e7f5a0a54cuda3std3__419piecewise_constructE,@object
	.size		_ZN34_INTERNAL_530bc64c_4_k_cu_e7f5a0a54cuda3std3__419piecewise_constructE,(_ZN34_INTERNAL_530bc64c_4_k_cu_e7f5a0a54cuda3std6ranges3__45__cpo5cdataE - _ZN34_INTERNAL_530bc64c_4_k_cu_e7f5a0a54cuda3std3__419piecewise_constructE)
_ZN34_INTERNAL_530bc64c_4_k_cu_e7f5a0a54cuda3std3__419piecewise_constructE:
	.zero		1
	.type		_ZN34_INTERNAL_530bc64c_4_k_cu_e7f5a0a54cuda3std6ranges3__45__cpo5cdataE,@object
	.size		_ZN34_INTERNAL_530bc64c_4_k_cu_e7f5a0a54cuda3std6ranges3__45__cpo5cdataE,(_ZN34_INTERNAL_530bc64c_4_k_cu_e7f5a0a56thrust24THRUST_300001_SM_1000_NS12placeholders2_2E - _ZN34_INTERNAL_530bc64c_4_k_cu_e7f5a0a54cuda3std6ranges3__45__cpo5cdataE)
_ZN34_INTERNAL_530bc64c_4_k_cu_e7f5a0a54cuda3std6ranges3__45__cpo5cdataE:
	.zero		1
	.type		_ZN34_INTERNAL_530bc64c_4_k_cu_e7f5a0a56thrust24THRUST_300001_SM_1000_NS12placeholders2_2E,@object
	.size		_ZN34_INTERNAL_530bc64c_4_k_cu_e7f5a0a56thrust24THRUST_300001_SM_1000_NS12placeholders2_2E,(_ZN34_INTERNAL_530bc64c_4_k_cu_e7f5a0a54cuda3std3__45__cpo3endE - _ZN34_INTERNAL_530bc64c_4_k_cu_e7f5a0a56thrust24THRUST_300001_SM_1000_NS12placeholders2_2E)
_ZN34_INTERNAL_530bc64c_4_k_cu_e7f5a0a56thrust24THRUST_300001_SM_1000_NS12placeholders2_2E:
	.zero		1
	.type		_ZN34_INTERNAL_530bc64c_4_k_cu_e7f5a0a54cuda3std3__45__cpo3endE,@object
	.size		_ZN34_INTERNAL_530bc64c_4_k_cu_e7f5a0a54cuda3std3__45__cpo3endE,(_ZN34_INTERNAL_530bc64c_4_k_cu_e7f5a0a54cuda3std6ranges3__45__cpo3endE - _ZN34_INTERNAL_530bc64c_4_k_cu_e7f5a0a54cuda3std3__45__cpo3endE)
_ZN34_INTERNAL_530bc64c_4_k_cu_e7f5a0a54cuda3std3__45__cpo3endE:
	.zero		1
	.type		_ZN34_INTERNAL_530bc64c_4_k_cu_e7f5a0a54cuda3std6ranges3__45__cpo3endE,@object
	.size		_ZN34_INTERNAL_530bc64c_4_k_cu_e7f5a0a54cuda3std6ranges3__45__cpo3endE,(_ZN34_INTERNAL_530bc64c_4_k_cu_e7f5a0a56thrust24THRUST_300001_SM_1000_NS12placeholders2_6E - _ZN34_INTERNAL_530bc64c_4_k_cu_e7f5a0a54cuda3std6ranges3__45__cpo3endE)
_ZN34_INTERNAL_530bc64c_4_k_cu_e7f5a0a54cuda3std6ranges3__45__cpo3endE:
	.zero		1
	.type		_ZN34_INTERNAL_530bc64c_4_k_cu_e7f5a0a56thrust24THRUST_300001_SM_1000_NS12placeholders2_6E,@object
	.size		_ZN34_INTERNAL_530bc64c_4_k_cu_e7f5a0a56thrust24THRUST_300001_SM_1000_NS12placeholders2_6E,(_ZN34_INTERNAL_530bc64c_4_k_cu_e7f5a0a54cuda3std3__45__cpo4rendE - _ZN34_INTERNAL_530bc64c_4_k_cu_e7f5a0a56thrust24THRUST_300001_SM_1000_NS12placeholders2_6E)
_ZN34_INTERNAL_530bc64c_4_k_cu_e7f5a0a56thrust24THRUST_300001_SM_1000_NS12placeholders2_6E:
	.zero		1
	.type		_ZN34_INTERNAL_530bc64c_4_k_cu_e7f5a0a54cuda3std3__45__cpo4rendE,@object
	.size		_ZN34_INTERNAL_530bc64c_4_k_cu_e7f5a0a54cuda3std3__45__cpo4rendE,(_ZN34_INTERNAL_530bc64c_4_k_cu_e7f5a0a54cuda3std6ranges3__45__cpo9iter_swapE - _ZN34_INTERNAL_530bc64c_4_k_cu_e7f5a0a54cuda3std3__45__cpo4rendE)
_ZN34_INTERNAL_530bc64c_4_k_cu_e7f5a0a54cuda3std3__45__cpo4rendE:
	.zero		1
	.type		_ZN34_INTERNAL_530bc64c_4_k_cu_e7f5a0a54cuda3std6ranges3__45__cpo9iter_swapE,@object
	.size		_ZN34_INTERNAL_530bc64c_4_k_cu_e7f5a0a54cuda3std6ranges3__45__cpo9iter_swapE,(_ZN34_INTERNAL_530bc64c_4_k_cu_e7f5a0a54cuda3std3__48unexpectE - _ZN34_INTERNAL_530bc64c_4_k_cu_e7f5a0a54cuda3std6ranges3__45__cpo9iter_swapE)
_ZN34_INTERNAL_530bc64c_4_k_cu_e7f5a0a54cuda3std6ranges3__45__cpo9iter_swapE:
	.zero		1
	.type		_ZN34_INTERNAL_530bc64c_4_k_cu_e7f5a0a54cuda3std3__48unexpectE,@object
	.size		_ZN34_INTERNAL_530bc64c_4_k_cu_e7f5a0a54cuda3std3__48unexpectE,(_ZN34_INTERNAL_530bc64c_4_k_cu_e7f5a0a56thrust24THRUST_300001_SM_1000_NS8cuda_cub3parE - _ZN34_INTERNAL_530bc64c_4_k_cu_e7f5a0a54cuda3std3__48unexpectE)
_ZN34_INTERNAL_530bc64c_4_k_cu_e7f5a0a54cuda3std3__48unexpectE:
	.zero		1
	.type		_ZN34_INTERNAL_530bc64c_4_k_cu_e7f5a0a56thrust24THRUST_300001_SM_1000_NS8cuda_cub3parE,@object
	.size		_ZN34_INTERNAL_530bc64c_4_k_cu_e7f5a0a56thrust24THRUST_300001_SM_1000_NS8cuda_cub3parE,(_ZN34_INTERNAL_530bc64c_4_k_cu_e7f5a0a56thrust24THRUST_300001_SM_1000_NS12placeholders2_4E - _ZN34_INTERNAL_530bc64c_4_k_cu_e7f5a0a56thrust24THRUST_300001_SM_1000_NS8cuda_cub3parE)
_ZN34_INTERNAL_530bc64c_4_k_cu_e7f5a0a56thrust24THRUST_300001_SM_1000_NS8cuda_cub3parE:
	.zero		1
	.type		_ZN34_INTERNAL_530bc64c_4_k_cu_e7f5a0a56thrust24THRUST_300001_SM_1000_NS12placeholders2_4E,@object
	.size		_ZN34_INTERNAL_530bc64c_4_k_cu_e7f5a0a56thrust24THRUST_300001_SM_1000_NS12placeholders2_4E,(_ZN34_INTERNAL_530bc64c_4_k_cu_e7f5a0a54cuda3std3__45__cpo4cendE - _ZN34_INTERNAL_530bc64c_4_k_cu_e7f5a0a56thrust24THRUST_300001_SM_1000_NS12placeholders2_4E)
_ZN34_INTERNAL_530bc64c_4_k_cu_e7f5a0a56thrust24THRUST_300001_SM_1000_NS12placeholders2_4E:
	.zero		1
	.type		_ZN34_INTERNAL_530bc64c_4_k_cu_e7f5a0a54cuda3std3__45__cpo4cendE,@object
	.size		_ZN34_INTERNAL_530bc64c_4_k_cu_e7f5a0a54cuda3std3__45__cpo4cendE,(_ZN34_INTERNAL_530bc64c_4_k_cu_e7f5a0a54cuda3std6ranges3__45__cpo4cendE - _ZN34_INTERNAL_530bc64c_4_k_cu_e7f5a0a54cuda3std3__45__cpo4cendE)
_ZN34_INTERNAL_530bc64c_4_k_cu_e7f5a0a54cuda3std3__45__cpo4cendE:
	.zero		1
	.type		_ZN34_INTERNAL_530bc64c_4_k_cu_e7f5a0a54cuda3std6ranges3__45__cpo4cendE,@object
	.size		_ZN34_INTERNAL_530bc64c_4_k_cu_e7f5a0a54cuda3std6ranges3__45__cpo4cendE,(_ZN34_INTERNAL_530bc64c_4_k_cu_e7f5a0a54cuda3std3__420unreachable_sentinelE - _ZN34_INTERNAL_530bc64c_4_k_cu_e7f5a0a54cuda3std6ranges3__45__cpo4cendE)
_ZN34_INTERNAL_530bc64c_4_k_cu_e7f5a0a54cuda3std6ranges3__45__cpo4cendE:
	.zero		1
	.type		_ZN34_INTERNAL_530bc64c_4_k_cu_e7f5a0a54cuda3std3__420unreachable_sentinelE,@object
	.size		_ZN34_INTERNAL_530bc64c_4_k_cu_e7f5a0a54cuda3std3__420unreachable_sentinelE,(_ZN34_INTERNAL_530bc64c_4_k_cu_e7f5a0a54cuda3std6ranges3__45__cpo5ssizeE - _ZN34_INTERNAL_530bc64c_4_k_cu_e7f5a0a54cuda3std3__420unreachable_sentinelE)
_ZN34_INTERNAL_530bc64c_4_k_cu_e7f5a0a54cuda3std3__420unreachable_sentinelE:
	.zero		1
	.type		_ZN34_INTERNAL_530bc64c_4_k_cu_e7f5a0a54cuda3std6ranges3__45__cpo5ssizeE,@object
	.size		_ZN34_INTERNAL_530bc64c_4_k_cu_e7f5a0a54cuda3std6ranges3__45__cpo5ssizeE,(_ZN34_INTERNAL_530bc64c_4_k_cu_e7f5a0a56thrust24THRUST_300001_SM_1000_NS12placeholders2_8E - _ZN34_INTERNAL_530bc64c_4_k_cu_e7f5a0a54cuda3std6ranges3__45__cpo5ssizeE)
_ZN34_INTERNAL_530bc64c_4_k_cu_e7f5a0a54cuda3std6ranges3__45__cpo5ssizeE:
	.zero		1
	.type		_ZN34_INTERNAL_530bc64c_4_k_cu_e7f5a0a56thrust24THRUST_300001_SM_1000_NS12placeholders2_8E,@object
	.size		_ZN34_INTERNAL_530bc64c_4_k_cu_e7f5a0a56thrust24THRUST_300001_SM_1000_NS12placeholders2_8E,(_ZN34_INTERNAL_530bc64c_4_k_cu_e7f5a0a54cuda3std3__45__cpo5crendE - _ZN34_INTERNAL_530bc64c_4_k_cu_e7f5a0a56thrust24THRUST_300001_SM_1000_NS12placeholders2_8E)
_ZN34_INTERNAL_530bc64c_4_k_cu_e7f5a0a56thrust24THRUST_300001_SM_1000_NS12placeholders2_8E:
	.zero		1
	.type		_ZN34_INTERNAL_530bc64c_4_k_cu_e7f5a0a54cuda3std3__45__cpo5crendE,@object
	.size		_ZN34_INTERNAL_530bc64c_4_k_cu_e7f5a0a54cuda3std3__45__cpo5crendE,(_ZN34_INTERNAL_530bc64c_4_k_cu_e7f5a0a54cuda3std6ranges3__45__cpo4prevE - _ZN34_INTERNAL_530bc64c_4_k_cu_e7f5a0a54cuda3std3__45__cpo5crendE)
_ZN34_INTERNAL_530bc64c_4_k_cu_e7f5a0a54cuda3std3__45__cpo5crendE:
	.zero		1
	.type		_ZN34_INTERNAL_530bc64c_4_k_cu_e7f5a0a54cuda3std6ranges3__45__cpo4prevE,@object
	.size		_ZN34_INTERNAL_530bc64c_4_k_cu_e7f5a0a54cuda3std6ranges3__45__cpo4prevE,(_ZN34_INTERNAL_530bc64c_4_k_cu_e7f5a0a54cuda3std6ranges3__45__cpo9iter_moveE - _ZN34_INTERNAL_530bc64c_4_k_cu_e7f5a0a54cuda3std6ranges3__45__cpo4prevE)
_ZN34_INTERNAL_530bc64c_4_k_cu_e7f5a0a54cuda3std6ranges3__45__cpo4prevE:
	.zero		1
	.type		_ZN34_INTERNAL_530bc64c_4_k_cu_e7f5a0a54cuda3std6ranges3__45__cpo9iter_moveE,@object
	.size		_ZN34_INTERNAL_530bc64c_4_k_cu_e7f5a0a54cuda3std6ranges3__45__cpo9iter_moveE,(_ZN34_INTERNAL_530bc64c_4_k_cu_e7f5a0a56thrust24THRUST_300001_SM_1000_NS6system6detail10sequential3seqE - _ZN34_INTERNAL_530bc64c_4_k_cu_e7f5a0a54cuda3std6ranges3__45__cpo9iter_moveE)
_ZN34_INTERNAL_530bc64c_4_k_cu_e7f5a0a54cuda3std6ranges3__45__cpo9iter_moveE:
	.zero		1
	.type		_ZN34_INTERNAL_530bc64c_4_k_cu_e7f5a0a56thrust24THRUST_300001_SM_1000_NS6system6detail10sequential3seqE,@object
	.size		_ZN34_INTERNAL_530bc64c_4_k_cu_e7f5a0a56thrust24THRUST_300001_SM_1000_NS6system6detail10sequential3seqE,(.L_31 - _ZN34_INTERNAL_530bc64c_4_k_cu_e7f5a0a56thrust24THRUST_300001_SM_1000_NS6system6detail10sequential3seqE)
_ZN34_INTERNAL_530bc64c_4_k_cu_e7f5a0a56thrust24THRUST_300001_SM_1000_NS6system6detail10sequential3seqE:
	.zero		1
.L_31:


//--------------------- .nv.constant0._ZN3cub18CUB_300001_SM_10006detail11EmptyKernelIvEEvv --------------------------
	.section	.nv.constant0._ZN3cub18CUB_300001_SM_10006detail11EmptyKernelIvEEvv,"a",@progbits
	.sectionflags	@""
	.align	4
.nv.constant0._ZN3cub18CUB_300001_SM_10006detail11EmptyKernelIvEEvv:
	.zero		896


//--------------------- .nv.constant0._Z11applyForcesPdS_S_id --------------------------
	.section	.nv.constant0._Z11applyForcesPdS_S_id,"a",@progbits
	.sectionflags	@""
	.align	4
.nv.constant0._Z11applyForcesPdS_S_id:
	.zero		936


//--------------------- .nv.constant0._Z25calculateAttractiveForcesPiiPKdPddi --------------------------
	.section	.nv.constant0._Z25calculateAttractiveForcesPiiPKdPddi,"a",@progbits
	.sectionflags	@""
	.align	4
.nv.constant0._Z25calculateAttractiveForcesPiiPKdPddi:
	.zero		940


//--------------------- .nv.constant0._Z37calculateAttractiveForcesSingleThreadPiiPKdPddi --------------------------
	.section	.nv.constant0._Z37calculateAttractiveForcesSingleThreadPiiPKdPddi,"a",@progbits
	.sectionflags	@""
	.align	4
.nv.constant0._Z37calculateAttractiveForcesSingleThreadPiiPKdPddi:
	.zero		940


//--------------------- .nv.constant0._Z24calculateRepulsiveForcesPKdPddi --------------------------
	.section	.nv.constant0._Z24calculateRepulsiveForcesPKdPddi,"a",@progbits
	.sectionflags	@""
	.align	4
.nv.constant0._Z24calculateRepulsiveForcesPKdPddi:
	.zero		924


//--------------------- SYMBOLS --------------------------

	.type		.nv.reservedSmem.offset0,@object
	.size		.nv.reservedSmem.offset0,0x4
